// auto-generated by cutlass_sweep.gemm — config: {"arch": "sm_90", "cluster_m": 1, "cluster_n": 1, "dtype": "bf16", "dtype_b": "bf16", "layout": "nt", "stages": 0, "tile_k": 32, "tile_m": 384, "tile_n": 32}
#include "cutlass/cutlass.h"
#include "cutlass/gemm/collective/collective_builder.hpp"
#include "cutlass/gemm/device/gemm_universal_adapter.h"
#include "cutlass/gemm/kernel/gemm_universal.hpp"
#include "cutlass/epilogue/collective/collective_builder.hpp"

using ElemA = cutlass::bfloat16_t;
using ElemB = cutlass::bfloat16_t;
using ElemCD = cutlass::bfloat16_t;
using Acc  = float;
using TileShape    = cute::Shape<cute::_384, cute::_32, cute::_32>;
using ClusterShape = cute::Shape<cute::_1, cute::_1, cute::_1>;

using CollectiveEpilogue = typename cutlass::epilogue::collective::CollectiveBuilder<
    cutlass::arch::Sm90, cutlass::arch::OpClassTensorOp,
    TileShape, ClusterShape,
    cutlass::epilogue::collective::EpilogueTileAuto,
    Acc, Acc,
    ElemCD, cutlass::layout::RowMajor, 128 / cutlass::sizeof_bits<ElemCD>::value,
    ElemCD, cutlass::layout::RowMajor, 128 / cutlass::sizeof_bits<ElemCD>::value,
    cutlass::epilogue::collective::EpilogueScheduleAuto
  >::CollectiveOp;

using CollectiveMainloop = typename cutlass::gemm::collective::CollectiveBuilder<
    cutlass::arch::Sm90, cutlass::arch::OpClassTensorOp,
    ElemA, cutlass::layout::RowMajor, 128 / cutlass::sizeof_bits<ElemA>::value,
    ElemB, cutlass::layout::ColumnMajor, 128 / cutlass::sizeof_bits<ElemB>::value,
    Acc,
    TileShape, ClusterShape,
    cutlass::gemm::collective::StageCountAutoCarveout<static_cast<int>(sizeof(typename CollectiveEpilogue::SharedStorage))>,
    cutlass::gemm::collective::KernelScheduleAuto
  >::CollectiveOp;

using GemmKernel = cutlass::gemm::kernel::GemmUniversal<
    cute::Shape<int,int,int,int>,
    CollectiveMainloop,
    CollectiveEpilogue
>;
using Gemm = cutlass::gemm::device::GemmUniversalAdapter<GemmKernel>;

// Force the device kernel symbol into the cubin without needing a host main.
auto* _anchor = &cutlass::device_kernel<GemmKernel>;


// ===== COMPILED SASS (sm_90a) =====

	.target	sm_90a

	.elftype	@"ET_EXEC"


//--------------------- .note.nv.tkinfo           --------------------------
	.section	.note.nv.tkinfo,"",@"SHT_NOTE"
	.sectionflags	@"SHF_NOTE_NV_TKINFO"
	.tkinfo
        /*0018*/ 	.word	0x00000002
        /*0030*/ 	.string	""
        /*0030*/ 	.string	"ptxas"
        /*0030*/ 	.string	"Cuda compilation tools, release 13.0, V13.0.88"
        /*0030*/ 	.string	"Build cuda_13.0.r13.0/compiler.36424714_0"
        /*0030*/ 	.string	"-arch sm_90a -m 64 "



//--------------------- .note.nv.cuinfo           --------------------------
	.section	.note.nv.cuinfo,"",@"SHT_NOTE"
	.sectionflags	@"SHF_NOTE_NV_CUINFO"
        /*0018*/ 	.short	0x0002
        /*001a*/ 	.short	0x005a
        /*001c*/ 	.short	0x0082
	.zero		2


//--------------------- .nv.info                  --------------------------
	.section	.nv.info,"",@"SHT_CUDA_INFO"
	.align	4


	//----- nvinfo : EIATTR_REGCOUNT
	.align		4
        /*0000*/ 	.byte	0x04, 0x2f
        /*0002*/ 	.short	(.L_15 - .L_14)
	.align		4
.L_14:
        /*0004*/ 	.word	index@(_ZN7cutlass13device_kernelINS_4gemm6kernel13GemmUniversalIN4cute5tupleIJiiiiEEENS1_10collective13CollectiveMmaINS1_34MainloopSm90TmaGmmaWarpSpecializedILi8ENS5_IJNS4_1CILi1EEESB_SB_EEENS1_35KernelTmaWarpSpecializedCooperativeEEENS5_IJNSA_ILi384EEENSA_ILi32EEESG_EEENS_10bfloat16_tENS5_IJlSB_lEEESI_SJ_NS4_8TiledMMAINS4_8MMA_AtomIJNS4_4SM904GMMA27MMA_64x32x16_F32BF16BF16_SSILNSN_5MajorE0ELSP_0ELNSN_7ScaleInE1ELSQ_1EEEEEENS4_6LayoutINS5_IJNSA_ILi2EEESB_SB_EEENS5_IJSB_NSA_ILi0EEESW_EEEEENS5_IJNS4_10UnderscoreESZ_SZ_EEEEENS4_13SM90_TMA_LOADENS4_14ComposedLayoutINS4_7SwizzleILi2ELi4ELi3EEENS4_18smem_ptr_flag_bitsILi16EEENST_INS5_IJNSA_ILi8EEESG_EEENS5_IJSG_SB_EEEEEEEvNS4_8identityES12_S1C_vS1D_EENS_8epilogue10collective6detail29Sm90TmaWarpSpecializedAdapterINS1G_15DefaultEpilogueISI_SJ_SJ_NS1F_6thread17LinearCombinationISI_Li1EffLNS1K_9ScaleType4KindE0ELNS_15FloatRoundStyleE2ESI_EENS1_15EpilogueDefaultEEEEEvvEEEEvNT_6ParamsE)
        /*0008*/ 	.word	0x000000a8


	//----- nvinfo : EIATTR_FRAME_SIZE
	.align		4
.L_15:
        /*000c*/ 	.byte	0x04, 0x11
        /*000e*/ 	.short	(.L_17 - .L_16)
	.align		4
.L_16:
        /*0010*/ 	.word	index@(_ZN7cutlass13device_kernelINS_4gemm6kernel13GemmUniversalIN4cute5tupleIJiiiiEEENS1_10collective13CollectiveMmaINS1_34MainloopSm90TmaGmmaWarpSpecializedILi8ENS5_IJNS4_1CILi1EEESB_SB_EEENS1_35KernelTmaWarpSpecializedCooperativeEEENS5_IJNSA_ILi384EEENSA_ILi32EEESG_EEENS_10bfloat16_tENS5_IJlSB_lEEESI_SJ_NS4_8TiledMMAINS4_8MMA_AtomIJNS4_4SM904GMMA27MMA_64x32x16_F32BF16BF16_SSILNSN_5MajorE0ELSP_0ELNSN_7ScaleInE1ELSQ_1EEEEEENS4_6LayoutINS5_IJNSA_ILi2EEESB_SB_EEENS5_IJSB_NSA_ILi0EEESW_EEEEENS5_IJNS4_10UnderscoreESZ_SZ_EEEEENS4_13SM90_TMA_LOADENS4_14ComposedLayoutINS4_7SwizzleILi2ELi4ELi3EEENS4_18smem_ptr_flag_bitsILi16EEENST_INS5_IJNSA_ILi8EEESG_EEENS5_IJSG_SB_EEEEEEEvNS4_8identityES12_S1C_vS1D_EENS_8epilogue10collective6detail29Sm90TmaWarpSpecializedAdapterINS1G_15DefaultEpilogueISI_SJ_SJ_NS1F_6thread17LinearCombinationISI_Li1EffLNS1K_9ScaleType4KindE0ELNS_15FloatRoundStyleE2ESI_EENS1_15EpilogueDefaultEEEEEvvEEEEvNT_6ParamsE)
        /*0014*/ 	.word	0x00000000


	//----- nvinfo : EIATTR_MIN_STACK_SIZE
	.align		4
.L_17:
        /*0018*/ 	.byte	0x04, 0x12
        /*001a*/ 	.short	(.L_19 - .L_18)
	.align		4
.L_18:
        /*001c*/ 	.word	index@(_ZN7cutlass13device_kernelINS_4gemm6kernel13GemmUniversalIN4cute5tupleIJiiiiEEENS1_10collective13CollectiveMmaINS1_34MainloopSm90TmaGmmaWarpSpecializedILi8ENS5_IJNS4_1CILi1EEESB_SB_EEENS1_35KernelTmaWarpSpecializedCooperativeEEENS5_IJNSA_ILi384EEENSA_ILi32EEESG_EEENS_10bfloat16_tENS5_IJlSB_lEEESI_SJ_NS4_8TiledMMAINS4_8MMA_AtomIJNS4_4SM904GMMA27MMA_64x32x16_F32BF16BF16_SSILNSN_5MajorE0ELSP_0ELNSN_7ScaleInE1ELSQ_1EEEEEENS4_6LayoutINS5_IJNSA_ILi2EEESB_SB_EEENS5_IJSB_NSA_ILi0EEESW_EEEEENS5_IJNS4_10UnderscoreESZ_SZ_EEEEENS4_13SM90_TMA_LOADENS4_14ComposedLayoutINS4_7SwizzleILi2ELi4ELi3EEENS4_18smem_ptr_flag_bitsILi16EEENST_INS5_IJNSA_ILi8EEESG_EEENS5_IJSG_SB_EEEEEEEvNS4_8identityES12_S1C_vS1D_EENS_8epilogue10collective6detail29Sm90TmaWarpSpecializedAdapterINS1G_15DefaultEpilogueISI_SJ_SJ_NS1F_6thread17LinearCombinationISI_Li1EffLNS1K_9ScaleType4KindE0ELNS_15FloatRoundStyleE2ESI_EENS1_15EpilogueDefaultEEEEEvvEEEEvNT_6ParamsE)
        /*0020*/ 	.word	0x00000000
.L_19:


//--------------------- .nv.compat                --------------------------
	.section	.nv.compat,"",@"SHT_CUDA_COMPAT_INFO"
	.align	4
        /*0000*/ 	.byte	0x02, 0x09, 0x01, 0x00, 0x02, 0x02, 0x04, 0x00, 0x02, 0x05, 0x05, 0x00, 0x03, 0x07, 0x01, 0x01
        /*0010*/ 	.byte	0x02, 0x03, 0x01, 0x00, 0x02, 0x06, 0x01, 0x00, 0x04, 0x0b, 0x08, 0x00, 0x00, 0x00, 0x00, 0x00
        /*0020*/ 	.byte	0x00, 0x00, 0x00, 0x00


//--------------------- .nv.info._ZN7cutlass13device_kernelINS_4gemm6kernel13GemmUniversalIN4cute5tupleIJiiiiEEENS1_10collective13CollectiveMmaINS1_34MainloopSm90TmaGmmaWarpSpecializedILi8ENS5_IJNS4_1CILi1EEESB_SB_EEENS1_35KernelTmaWarpSpecializedCooperativeEEENS5_IJNSA_ILi384EEENSA_ILi32EEESG_EEENS_10bfloat16_tENS5_IJlSB_lEEESI_SJ_NS4_8TiledMMAINS4_8MMA_AtomIJNS4_4SM904GMMA27MMA_64x32x16_F32BF16BF16_SSILNSN_5MajorE0ELSP_0ELNSN_7ScaleInE1ELSQ_1EEEEEENS4_6LayoutINS5_IJNSA_ILi2EEESB_SB_EEENS5_IJSB_NSA_ILi0EEESW_EEEEENS5_IJNS4_10UnderscoreESZ_SZ_EEEEENS4_13SM90_TMA_LOADENS4_14ComposedLayoutINS4_7SwizzleILi2ELi4ELi3EEENS4_18smem_ptr_flag_bitsILi16EEENST_INS5_IJNSA_ILi8EEESG_EEENS5_IJSG_SB_EEEEEEEvNS4_8identityES12_S1C_vS1D_EENS_8epilogue10collective6detail29Sm90TmaWarpSpecializedAdapterINS1G_15DefaultEpilogueISI_SJ_SJ_NS1F_6thread17LinearCombinationISI_Li1EffLNS1K_9ScaleType4KindE0ELNS_15FloatRoundStyleE2ESI_EENS1_15EpilogueDefaultEEEEEvvEEEEvNT_6ParamsE --------------------------
	.section	.nv.info._ZN7cutlass13device_kernelINS_4gemm6kernel13GemmUniversalIN4cute5tupleIJiiiiEEENS1_10collective13CollectiveMmaINS1_34MainloopSm90TmaGmmaWarpSpecializedILi8ENS5_IJNS4_1CILi1EEESB_SB_EEENS1_35KernelTmaWarpSpecializedCooperativeEEENS5_IJNSA_ILi384EEENSA_ILi32EEESG_EEENS_10bfloat16_tENS5_IJlSB_lEEESI_SJ_NS4_8TiledMMAINS4_8MMA_AtomIJNS4_4SM904GMMA27MMA_64x32x16_F32BF16BF16_SSILNSN_5MajorE0ELSP_0ELNSN_7ScaleInE1ELSQ_1EEEEEENS4_6LayoutINS5_IJNSA_ILi2EEESB_SB_EEENS5_IJSB_NSA_ILi0EEESW_EEEEENS5_IJNS4_10UnderscoreESZ_SZ_EEEEENS4_13SM90_TMA_LOADENS4_14ComposedLayoutINS4_7SwizzleILi2ELi4ELi3EEENS4_18smem_ptr_flag_bitsILi16EEENST_INS5_IJNSA_ILi8EEESG_EEENS5_IJSG_SB_EEEEEEEvNS4_8identityES12_S1C_vS1D_EENS_8epilogue10collective6detail29Sm90TmaWarpSpecializedAdapterINS1G_15DefaultEpilogueISI_SJ_SJ_NS1F_6thread17LinearCombinationISI_Li1EffLNS1K_9ScaleType4KindE0ELNS_15FloatRoundStyleE2ESI_EENS1_15EpilogueDefaultEEEEEvvEEEEvNT_6ParamsE,"",@"SHT_CUDA_INFO"
	.sectionflags	@""
	.align	4


	//----- nvinfo : EIATTR_CUDA_API_VERSION
	.align		4
        /*0000*/ 	.byte	0x04, 0x37
        /*0002*/ 	.short	(.L_21 - .L_20)
.L_20:
        /*0004*/ 	.word	0x00000082


	//----- nvinfo : EIATTR_KPARAM_INFO
	.align		4
.L_21:
        /*0008*/ 	.byte	0x04, 0x17
        /*000a*/ 	.short	(.L_23 - .L_22)
.L_22:
        /*000c*/ 	.word	0x00000000
        /*0010*/ 	.short	0x0000
        /*0012*/ 	.short	0x0070
        /*0014*/ 	.byte	0x00, 0xf0, 0x01, 0x10


	//----- nvinfo : EIATTR_SPARSE_MMA_MASK
	.align		4
.L_23:
        /*0018*/ 	.byte	0x03, 0x50
        /*001a*/ 	.short	0x0000


	//----- nvinfo : EIATTR_MAXREG_COUNT
	.align		4
        /*001c*/ 	.byte	0x03, 0x1b
        /*001e*/ 	.short	0x00a8


	//----- nvinfo : EIATTR_NUM_BARRIERS
	.align		4
        /*0020*/ 	.byte	0x02, 0x4c
        /*0022*/ 	.byte	0x01
	.zero		1


	//----- nvinfo : EIATTR_EXTERNS
	.align		4
        /*0024*/ 	.byte	0x04, 0x0f
        /*0026*/ 	.short	(.L_25 - .L_24)


	//   ....[0]....
	.align		4
.L_24:
        /*0028*/ 	.word	index@(__assertfail)


	//----- nvinfo : EIATTR_MERCURY_ISA_VERSION
	.align		4
.L_25:
        /*002c*/ 	.byte	0x03, 0x5f
        /*002e*/ 	.short	0x0101


	//----- nvinfo : EIATTR_INT_WARP_WIDE_INSTR_OFFSETS
	.align		4
        /*0030*/ 	.byte	0x04, 0x31
        /*0032*/ 	.short	(.L_27 - .L_26)


	//   ....[0]....
.L_26:
        /*0034*/ 	.word	0x00000460


	//   ....[1]....
        /*0038*/ 	.word	0x00000490


	//   ....[2]....
        /*003c*/ 	.word	0x00000570


	//----- nvinfo : EIATTR_COOP_GROUP_MASK_REGIDS
	.align		4
.L_27:
        /*0040*/ 	.byte	0x04, 0x29
        /*0042*/ 	.short	(.L_29 - .L_28)


	//   ....[0]....
.L_28:
        /*0044*/ 	.word	0xffffffff


	//   ....[1]....
        /*0048*/ 	.word	0xffffffff


	//   ....[2]....
        /*004c*/ 	.word	0xffffffff


	//   ....[3]....
        /*0050*/ 	.word	0xffffffff


	//   ....[4]....
        /*0054*/ 	.word	0xffffffff


	//----- nvinfo : EIATTR_COOP_GROUP_INSTR_OFFSETS
	.align		4
.L_29:
        /*0058*/ 	.byte	0x04, 0x28
        /*005a*/ 	.short	(.L_31 - .L_30)


	//   ....[0]....
.L_30:
        /*005c*/ 	.word	0x00000060


	//   ....[1]....
        /*0060*/ 	.word	0x00000070


	//   ....[2]....
        /*0064*/ 	.word	0x00000130


	//   ....[3]....
        /*0068*/ 	.word	0x00000370


	//   ....[4]....
        /*006c*/ 	.word	0x00001020


	//----- nvinfo : EIATTR_REG_RECONFIG
	.align		4
.L_31:
        /*0070*/ 	.byte	0x01, 0x54
	.zero		2


	//----- nvinfo : EIATTR_SYSCALL_OFFSETS
	.align		4
        /*0074*/ 	.byte	0x04, 0x46
        /*0076*/ 	.short	(.L_33 - .L_32)


	//   ....[0]....
.L_32:
        /*0078*/ 	.word	0x000011e0


	//----- nvinfo : EIATTR_MBARRIER_INSTR_OFFSETS
	.align		4
.L_33:
        /*007c*/ 	.byte	0x04, 0x39
        /*007e*/ 	.short	(.L_35 - .L_34)


	//   ....[0]....
.L_34:
        /*0080*/ 	.word	0x00000250
        /*0084*/ 	.word	0x000000ff
        /*0088*/ 	.word	0x00000000
        /*008c*/ 	.short	0x0100
        /*008e*/ 	.byte	0x08
	.zero		1


	//   ....[1]....
        /*0090*/ 	.word	0x00000260
        /*0094*/ 	.word	0x000000ff
        /*0098*/ 	.word	0x00000040
        /*009c*/ 	.short	0x0100
        /*009e*/ 	.byte	0x08
	.zero		1


	//   ....[2]....
        /*00a0*/ 	.word	0x00000270
        /*00a4*/ 	.word	0x000000ff
        /*00a8*/ 	.word	0x00000008
        /*00ac*/ 	.short	0x0100
        /*00ae*/ 	.byte	0x08
	.zero		1


	//   ....[3]....
        /*00b0*/ 	.word	0x00000280
        /*00b4*/ 	.word	0x000000ff
        /*00b8*/ 	.word	0x00000048
        /*00bc*/ 	.short	0x0100
        /*00be*/ 	.byte	0x08
	.zero		1


	//   ....[4]....
        /*00c0*/ 	.word	0x00000290
        /*00c4*/ 	.word	0x000000ff
        /*00c8*/ 	.word	0x00000010
        /*00cc*/ 	.short	0x0100
        /*00ce*/ 	.byte	0x08
	.zero		1


	//   ....[5]....
        /*00d0*/ 	.word	0x000002a0
        /*00d4*/ 	.word	0x000000ff
        /*00d8*/ 	.word	0x00000050
        /*00dc*/ 	.short	0x0100
        /*00de*/ 	.byte	0x08
	.zero		1


	//   ....[6]....
        /*00e0*/ 	.word	0x000002b0
        /*00e4*/ 	.word	0x000000ff
        /*00e8*/ 	.word	0x00000018
        /*00ec*/ 	.short	0x0100
        /*00ee*/ 	.byte	0x08
	.zero		1


	//   ....[7]....
        /*00f0*/ 	.word	0x000002c0
        /*00f4*/ 	.word	0x000000ff
        /*00f8*/ 	.word	0x00000058
        /*00fc*/ 	.short	0x0100
        /*00fe*/ 	.byte	0x08
	.zero		1


	//   ....[8]....
        /*0100*/ 	.word	0x000002d0
        /*0104*/ 	.word	0x000000ff
        /*0108*/ 	.word	0x00000020
        /*010c*/ 	.short	0x0100
        /*010e*/ 	.byte	0x08
	.zero		1


	//   ....[9]....
        /*0110*/ 	.word	0x000002e0
        /*0114*/ 	.word	0x000000ff
        /*0118*/ 	.word	0x00000060
        /*011c*/ 	.short	0x0100
        /*011e*/ 	.byte	0x08
	.zero		1


	//   ....[10]....
        /*0120*/ 	.word	0x000002f0
        /*0124*/ 	.word	0x000000ff
        /*0128*/ 	.word	0x00000028
        /*012c*/ 	.short	0x0100
        /*012e*/ 	.byte	0x08
	.zero		1


	//   ....[11]....
        /*0130*/ 	.word	0x00000300
        /*0134*/ 	.word	0x000000ff
        /*0138*/ 	.word	0x00000068
        /*013c*/ 	.short	0x0100
        /*013e*/ 	.byte	0x08
	.zero		1


	//   ....[12]....
        /*0140*/ 	.word	0x00000310
        /*0144*/ 	.word	0x000000ff
        /*0148*/ 	.word	0x00000030
        /*014c*/ 	.short	0x0100
        /*014e*/ 	.byte	0x08
	.zero		1


	//   ....[13]....
        /*0150*/ 	.word	0x00000320
        /*0154*/ 	.word	0x000000ff
        /*0158*/ 	.word	0x00000070
        /*015c*/ 	.short	0x0100
        /*015e*/ 	.byte	0x08
	.zero		1


	//   ....[14]....
        /*0160*/ 	.word	0x00000330
        /*0164*/ 	.word	0x000000ff
        /*0168*/ 	.word	0x00000038
        /*016c*/ 	.short	0x0100
        /*016e*/ 	.byte	0x08
	.zero		1


	//   ....[15]....
        /*0170*/ 	.word	0x00000340
        /*0174*/ 	.word	0x000000ff
        /*0178*/ 	.word	0x00000078
        /*017c*/ 	.short	0x0100
        /*017e*/ 	.byte	0x08
	.zero		1


	//   ....[16]....
        /*0180*/ 	.word	0x000005e0
        /*0184*/ 	.word	0x000000ff
        /*0188*/ 	.word	0x00000090
        /*018c*/ 	.short	0x0100
        /*018e*/ 	.byte	0x06
	.zero		1


	//   ....[17]....
        /*0190*/ 	.word	0x00000640
        /*0194*/ 	.word	0x000000ff
        /*0198*/ 	.word	0x00000098
        /*019c*/ 	.short	0x0100
        /*019e*/ 	.byte	0x06
	.zero		1


	//   ....[18]....
        /*01a0*/ 	.word	0x00001260
        /*01a4*/ 	.word	0x00000003
        /*01a8*/ 	.word	0x00000000
        /*01ac*/ 	.short	0x010a
        /*01ae*/ 	.byte	0x3f
	.zero		1


	//   ....[19]....
        /*01b0*/ 	.word	0x000012a0
        /*01b4*/ 	.word	0x00000003
        /*01b8*/ 	.word	0x00000000
        /*01bc*/ 	.short	0x010a
        /*01be*/ 	.byte	0x3f
	.zero		1


	//   ....[20]....
        /*01c0*/ 	.word	0x000016c0
        /*01c4*/ 	.word	0x000000ff
        /*01c8*/ 	.word	0x00000000
        /*01cc*/ 	.short	0x010a
        /*01ce*/ 	.byte	0x08
	.zero		1


	//   ....[21]....
        /*01d0*/ 	.word	0x00001700
        /*01d4*/ 	.word	0x000000ff
        /*01d8*/ 	.word	0x00000000
        /*01dc*/ 	.short	0x010a
        /*01de*/ 	.byte	0x08
	.zero		1


	//   ....[22]....
        /*01e0*/ 	.word	0x00001a00
        /*01e4*/ 	.word	0x000000ff
        /*01e8*/ 	.word	0x00000000
        /*01ec*/ 	.short	0x0101
        /*01ee*/ 	.byte	0x08
	.zero		1


	//   ....[23]....
        /*01f0*/ 	.word	0x00001ba0
        /*01f4*/ 	.word	0x000000ff
        /*01f8*/ 	.word	0x00000000
        /*01fc*/ 	.short	0x0101
        /*01fe*/ 	.byte	0x04
	.zero		1


	//   ....[24]....
        /*0200*/ 	.word	0x00006950
        /*0204*/ 	.word	0x0000000c
        /*0208*/ 	.word	0x00000040
        /*020c*/ 	.short	0x010a
        /*020e*/ 	.byte	0x3f
	.zero		1


	//   ....[25]....
        /*0210*/ 	.word	0x00006d10
        /*0214*/ 	.word	0x00000005
        /*0218*/ 	.word	0x00000098
        /*021c*/ 	.short	0x0101
        /*021e*/ 	.byte	0x3f
	.zero		1


	//   ....[26]....
        /*0220*/ 	.word	0x00007410
        /*0224*/ 	.word	0x00000007
        /*0228*/ 	.word	0x00000000
        /*022c*/ 	.short	0x010a
        /*022e*/ 	.byte	0x3f
	.zero		1


	//   ....[27]....
        /*0230*/ 	.word	0x00007490
        /*0234*/ 	.word	0x00000006
        /*0238*/ 	.word	0x00000000
        /*023c*/ 	.short	0x010a
        /*023e*/ 	.byte	0x3f
	.zero		1


	//   ....[28]....
        /*0240*/ 	.word	0x00007520
        /*0244*/ 	.word	0x00000007
        /*0248*/ 	.word	0x00000000
        /*024c*/ 	.short	0x010a
        /*024e*/ 	.byte	0x3f
	.zero		1


	//   ....[29]....
        /*0250*/ 	.word	0x000075b0
        /*0254*/ 	.word	0x00000006
        /*0258*/ 	.word	0x00000000
        /*025c*/ 	.short	0x010a
        /*025e*/ 	.byte	0x3f
	.zero		1


	//   ....[30]....
        /*0260*/ 	.word	0x00007640
        /*0264*/ 	.word	0x00000007
        /*0268*/ 	.word	0x00000000
        /*026c*/ 	.short	0x010a
        /*026e*/ 	.byte	0x3f
	.zero		1


	//   ....[31]....
        /*0270*/ 	.word	0x000076d0
        /*0274*/ 	.word	0x00000006
        /*0278*/ 	.word	0x00000000
        /*027c*/ 	.short	0x010a
        /*027e*/ 	.byte	0x3f
	.zero		1


	//   ....[32]....
        /*0280*/ 	.word	0x00007760
        /*0284*/ 	.word	0x00000007
        /*0288*/ 	.word	0x00000000
        /*028c*/ 	.short	0x010a
        /*028e*/ 	.byte	0x3f
	.zero		1


	//   ....[33]....
        /*0290*/ 	.word	0x000077f0
        /*0294*/ 	.word	0x00000005
        /*0298*/ 	.word	0x00000000
        /*029c*/ 	.short	0x010a
        /*029e*/ 	.byte	0x3f
	.zero		1


	//   ....[34]....
        /*02a0*/ 	.word	0x00007850
        /*02a4*/ 	.word	0x00000003
        /*02a8*/ 	.word	0x00000000
        /*02ac*/ 	.short	0x010a
        /*02ae*/ 	.byte	0x3f
	.zero		1


	//   ....[35]....
        /*02b0*/ 	.word	0x000078b0
        /*02b4*/ 	.word	0x00000005
        /*02b8*/ 	.word	0x00000000
        /*02bc*/ 	.short	0x010a
        /*02be*/ 	.byte	0x3f
	.zero		1


	//   ....[36]....
        /*02c0*/ 	.word	0x00007980
        /*02c4*/ 	.word	0x0000000c
        /*02c8*/ 	.word	0x00000040
        /*02cc*/ 	.short	0x010a
        /*02ce*/ 	.byte	0x3f
	.zero		1


	//   ....[37]....
        /*02d0*/ 	.word	0x00007a50
        /*02d4*/ 	.word	0x00000007
        /*02d8*/ 	.word	0x00000000
        /*02dc*/ 	.short	0x010a
        /*02de*/ 	.byte	0x3f
	.zero		1


	//   ....[38]....
        /*02e0*/ 	.word	0x00007aa0
        /*02e4*/ 	.word	0x00000006
        /*02e8*/ 	.word	0x00000000
        /*02ec*/ 	.short	0x010a
        /*02ee*/ 	.byte	0x3f
	.zero		1


	//   ....[39]....
        /*02f0*/ 	.word	0x00007af0
        /*02f4*/ 	.word	0x00000007
        /*02f8*/ 	.word	0x00000000
        /*02fc*/ 	.short	0x010a
        /*02fe*/ 	.byte	0x3f
	.zero		1


	//   ....[40]....
        /*0300*/ 	.word	0x00007b40
        /*0304*/ 	.word	0x00000006
        /*0308*/ 	.word	0x00000000
        /*030c*/ 	.short	0x010a
        /*030e*/ 	.byte	0x3f
	.zero		1


	//   ....[41]....
        /*0310*/ 	.word	0x00007b90
        /*0314*/ 	.word	0x00000007
        /*0318*/ 	.word	0x00000000
        /*031c*/ 	.short	0x010a
        /*031e*/ 	.byte	0x3f
	.zero		1


	//   ....[42]....
        /*0320*/ 	.word	0x00007be0
        /*0324*/ 	.word	0x00000006
        /*0328*/ 	.word	0x00000000
        /*032c*/ 	.short	0x010a
        /*032e*/ 	.byte	0x3f
	.zero		1


	//   ....[43]....
        /*0330*/ 	.word	0x00007c30
        /*0334*/ 	.word	0x00000007
        /*0338*/ 	.word	0x00000000
        /*033c*/ 	.short	0x010a
        /*033e*/ 	.byte	0x3f
	.zero		1


	//----- nvinfo : EIATTR_NUM_MBARRIERS
	.align		4
.L_35:
        /*0340*/ 	.byte	0x03, 0x38
        /*0342*/ 	.short	0x0012


	//----- nvinfo : EIATTR_EXIT_INSTR_OFFSETS
	.align		4
        /*0344*/ 	.byte	0x04, 0x1c
        /*0346*/ 	.short	(.L_37 - .L_36)


	//   ....[0]....
.L_36:
        /*0348*/ 	.word	0x00000690


	//   ....[1]....
        /*034c*/ 	.word	0x00000f50


	//   ....[2]....
        /*0350*/ 	.word	0x00005fc0


	//   ....[3]....
        /*0354*/ 	.word	0x000065f0


	//   ....[4]....
        /*0358*/ 	.word	0x00007840


	//----- nvinfo : EIATTR_MAX_THREADS
	.align		4
.L_37:
        /*035c*/ 	.byte	0x04, 0x05
        /*035e*/ 	.short	(.L_39 - .L_38)
.L_38:
        /*0360*/ 	.word	0x00000180
        /*0364*/ 	.word	0x00000001
        /*0368*/ 	.word	0x00000001


	//----- nvinfo : EIATTR_CRS_STACK_SIZE
	.align		4
.L_39:
        /*036c*/ 	.byte	0x04, 0x1e
        /*036e*/ 	.short	(.L_41 - .L_40)
.L_40:
        /*0370*/ 	.word	0x00000000


	//----- nvinfo : EIATTR_CBANK_PARAM_SIZE
	.align		4
.L_41:
        /*0374*/ 	.byte	0x03, 0x19
        /*0376*/ 	.short	0x0470


	//----- nvinfo : EIATTR_PARAM_CBANK
	.align		4
        /*0378*/ 	.byte	0x04, 0x0a
        /*037a*/ 	.short	(.L_43 - .L_42)
	.align		4
.L_42:
        /*037c*/ 	.word	index@(.nv.constant0._ZN7cutlass13device_kernelINS_4gemm6kernel13GemmUniversalIN4cute5tupleIJiiiiEEENS1_10collective13CollectiveMmaINS1_34MainloopSm90TmaGmmaWarpSpecializedILi8ENS5_IJNS4_1CILi1EEESB_SB_EEENS1_35KernelTmaWarpSpecializedCooperativeEEENS5_IJNSA_ILi384EEENSA_ILi32EEESG_EEENS_10bfloat16_tENS5_IJlSB_lEEESI_SJ_NS4_8TiledMMAINS4_8MMA_AtomIJNS4_4SM904GMMA27MMA_64x32x16_F32BF16BF16_SSILNSN_5MajorE0ELSP_0ELNSN_7ScaleInE1ELSQ_1EEEEEENS4_6LayoutINS5_IJNSA_ILi2EEESB_SB_EEENS5_IJSB_NSA_ILi0EEESW_EEEEENS5_IJNS4_10UnderscoreESZ_SZ_EEEEENS4_13SM90_TMA_LOADENS4_14ComposedLayoutINS4_7SwizzleILi2ELi4ELi3EEENS4_18smem_ptr_flag_bitsILi16EEENST_INS5_IJNSA_ILi8EEESG_EEENS5_IJSG_SB_EEEEEEEvNS4_8identityES12_S1C_vS1D_EENS_8epilogue10collective6detail29Sm90TmaWarpSpecializedAdapterINS1G_15DefaultEpilogueISI_SJ_SJ_NS1F_6thread17LinearCombinationISI_Li1EffLNS1K_9ScaleType4KindE0ELNS_15FloatRoundStyleE2ESI_EENS1_15EpilogueDefaultEEEEEvvEEEEvNT_6ParamsE)
        /*0380*/ 	.short	0x0210
        /*0382*/ 	.short	0x0470


	//----- nvinfo : EIATTR_SW_WAR
	.align		4
.L_43:
        /*0384*/ 	.byte	0x04, 0x36
        /*0386*/ 	.short	(.L_45 - .L_44)
.L_44:
        /*0388*/ 	.word	0x00000008
.L_45:


//--------------------- .nv.callgraph             --------------------------
	.section	.nv.callgraph,"",@"SHT_CUDA_CALLGRAPH"
	.align	4
	.sectionentsize	8
	.align		4
        /*0000*/ 	.word	0x00000000
	.align		4
        /*0004*/ 	.word	0xffffffff
	.align		4
        /*0008*/ 	.word	index@(_ZN7cutlass13device_kernelINS_4gemm6kernel13GemmUniversalIN4cute5tupleIJiiiiEEENS1_10collective13CollectiveMmaINS1_34MainloopSm90TmaGmmaWarpSpecializedILi8ENS5_IJNS4_1CILi1EEESB_SB_EEENS1_35KernelTmaWarpSpecializedCooperativeEEENS5_IJNSA_ILi384EEENSA_ILi32EEESG_EEENS_10bfloat16_tENS5_IJlSB_lEEESI_SJ_NS4_8TiledMMAINS4_8MMA_AtomIJNS4_4SM904GMMA27MMA_64x32x16_F32BF16BF16_SSILNSN_5MajorE0ELSP_0ELNSN_7ScaleInE1ELSQ_1EEEEEENS4_6LayoutINS5_IJNSA_ILi2EEESB_SB_EEENS5_IJSB_NSA_ILi0EEESW_EEEEENS5_IJNS4_10UnderscoreESZ_SZ_EEEEENS4_13SM90_TMA_LOADENS4_14ComposedLayoutINS4_7SwizzleILi2ELi4ELi3EEENS4_18smem_ptr_flag_bitsILi16EEENST_INS5_IJNSA_ILi8EEESG_EEENS5_IJSG_SB_EEEEEEEvNS4_8identityES12_S1C_vS1D_EENS_8epilogue10collective6detail29Sm90TmaWarpSpecializedAdapterINS1G_15DefaultEpilogueISI_SJ_SJ_NS1F_6thread17LinearCombinationISI_Li1EffLNS1K_9ScaleType4KindE0ELNS_15FloatRoundStyleE2ESI_EENS1_15EpilogueDefaultEEEEEvvEEEEvNT_6ParamsE)
	.align		4
        /*000c*/ 	.word	index@(__assertfail)
	.align		4
        /*0010*/ 	.word	0x00000000
	.align		4
        /*0014*/ 	.word	0xfffffffe
	.align		4
        /*0018*/ 	.word	0x00000000
	.align		4
        /*001c*/ 	.word	0xfffffffd
	.align		4
        /*0020*/ 	.word	0x00000000
	.align		4
        /*0024*/ 	.word	0xfffffffc


//--------------------- .nv.constant4             --------------------------
	.section	.nv.constant4,"a",@progbits
	.align	8
	.align		8
.nv.constant4:
        /*0000*/ 	.dword	__assertfail
	.align		8
        /*0008*/ 	.dword	__unnamed_1
	.align		8
        /*0010*/ 	.dword	_ZN40_INTERNAL_76b1bec9_4_k_cu_a4b0efa3_112854cuda3std3__45__cpo5beginE
	.align		8
        /*0018*/ 	.dword	_ZN40_INTERNAL_76b1bec9_4_k_cu_a4b0efa3_112854cuda3std3__45__cpo3endE
	.align		8
        /*0020*/ 	.dword	_ZN40_INTERNAL_76b1bec9_4_k_cu_a4b0efa3_112854cuda3std3__45__cpo6cbeginE
	.align		8
        /*0028*/ 	.dword	_ZN40_INTERNAL_76b1bec9_4_k_cu_a4b0efa3_112854cuda3std3__45__cpo4cendE
	.align		8
        /*0030*/ 	.dword	_ZN40_INTERNAL_76b1bec9_4_k_cu_a4b0efa3_112854cuda3std3__442_GLOBAL__N__76b1bec9_4_k_cu_a4b0efa3_112856ignoreE
	.align		8
        /*0038*/ 	.dword	_ZN40_INTERNAL_76b1bec9_4_k_cu_a4b0efa3_112854cuda3std3__419piecewise_constructE
	.align		8
        /*0040*/ 	.dword	_ZN40_INTERNAL_76b1bec9_4_k_cu_a4b0efa3_112854cuda3std3__48in_placeE
	.align		8
        /*0048*/ 	.dword	_ZN40_INTERNAL_76b1bec9_4_k_cu_a4b0efa3_112854cuda3std6ranges3__45__cpo4swapE
	.align		8
        /*0050*/ 	.dword	_ZN40_INTERNAL_76b1bec9_4_k_cu_a4b0efa3_112854cuda3std6ranges3__45__cpo9iter_moveE
	.align		8
        /*0058*/ 	.dword	_ZN40_INTERNAL_76b1bec9_4_k_cu_a4b0efa3_112854cute7productE
	.align		8
        /*0060*/ 	.dword	_ZN40_INTERNAL_76b1bec9_4_k_cu_a4b0efa3_112854cute1_E
	.align		8
        /*0068*/ 	.dword	$str$22
	.align		8
        /*0070*/ 	.dword	$str$23


//--------------------- .text._ZN7cutlass13device_kernelINS_4gemm6kernel13GemmUniversalIN4cute5tupleIJiiiiEEENS1_10collective13CollectiveMmaINS1_34MainloopSm90TmaGmmaWarpSpecializedILi8ENS5_IJNS4_1CILi1EEESB_SB_EEENS1_35KernelTmaWarpSpecializedCooperativeEEENS5_IJNSA_ILi384EEENSA_ILi32EEESG_EEENS_10bfloat16_tENS5_IJlSB_lEEESI_SJ_NS4_8TiledMMAINS4_8MMA_AtomIJNS4_4SM904GMMA27MMA_64x32x16_F32BF16BF16_SSILNSN_5MajorE0ELSP_0ELNSN_7ScaleInE1ELSQ_1EEEEEENS4_6LayoutINS5_IJNSA_ILi2EEESB_SB_EEENS5_IJSB_NSA_ILi0EEESW_EEEEENS5_IJNS4_10UnderscoreESZ_SZ_EEEEENS4_13SM90_TMA_LOADENS4_14ComposedLayoutINS4_7SwizzleILi2ELi4ELi3EEENS4_18smem_ptr_flag_bitsILi16EEENST_INS5_IJNSA_ILi8EEESG_EEENS5_IJSG_SB_EEEEEEEvNS4_8identityES12_S1C_vS1D_EENS_8epilogue10collective6detail29Sm90TmaWarpSpecializedAdapterINS1G_15DefaultEpilogueISI_SJ_SJ_NS1F_6thread17LinearCombinationISI_Li1EffLNS1K_9ScaleType4KindE0ELNS_15FloatRoundStyleE2ESI_EENS1_15EpilogueDefaultEEEEEvvEEEEvNT_6ParamsE --------------------------
	.section	.text._ZN7cutlass13device_kernelINS_4gemm6kernel13GemmUniversalIN4cute5tupleIJiiiiEEENS1_10collective13CollectiveMmaINS1_34MainloopSm90TmaGmmaWarpSpecializedILi8ENS5_IJNS4_1CILi1EEESB_SB_EEENS1_35KernelTmaWarpSpecializedCooperativeEEENS5_IJNSA_ILi384EEENSA_ILi32EEESG_EEENS_10bfloat16_tENS5_IJlSB_lEEESI_SJ_NS4_8TiledMMAINS4_8MMA_AtomIJNS4_4SM904GMMA27MMA_64x32x16_F32BF16BF16_SSILNSN_5MajorE0ELSP_0ELNSN_7ScaleInE1ELSQ_1EEEEEENS4_6LayoutINS5_IJNSA_ILi2EEESB_SB_EEENS5_IJSB_NSA_ILi0EEESW_EEEEENS5_IJNS4_10UnderscoreESZ_SZ_EEEEENS4_13SM90_TMA_LOADENS4_14ComposedLayoutINS4_7SwizzleILi2ELi4ELi3EEENS4_18smem_ptr_flag_bitsILi16EEENST_INS5_IJNSA_ILi8EEESG_EEENS5_IJSG_SB_EEEEEEEvNS4_8identityES12_S1C_vS1D_EENS_8epilogue10collective6detail29Sm90TmaWarpSpecializedAdapterINS1G_15DefaultEpilogueISI_SJ_SJ_NS1F_6thread17LinearCombinationISI_Li1EffLNS1K_9ScaleType4KindE0ELNS_15FloatRoundStyleE2ESI_EENS1_15EpilogueDefaultEEEEEvvEEEEvNT_6ParamsE,"ax",@progbits
	.align	128
.text._ZN7cutlass13device_kernelINS_4gemm6kernel13GemmUniversalIN4cute5tupleIJiiiiEEENS1_10collective13CollectiveMmaINS1_34MainloopSm90TmaGmmaWarpSpecializedILi8ENS5_IJNS4_1CILi1EEESB_SB_EEENS1_35KernelTmaWarpSpecializedCooperativeEEENS5_IJNSA_ILi384EEENSA_ILi32EEESG_EEENS_10bfloat16_tENS5_IJlSB_lEEESI_SJ_NS4_8TiledMMAINS4_8MMA_AtomIJNS4_4SM904GMMA27MMA_64x32x16_F32BF16BF16_SSILNSN_5MajorE0ELSP_0ELNSN_7ScaleInE1ELSQ_1EEEEEENS4_6LayoutINS5_IJNSA_ILi2EEESB_SB_EEENS5_IJSB_NSA_ILi0EEESW_EEEEENS5_IJNS4_10UnderscoreESZ_SZ_EEEEENS4_13SM90_TMA_LOADENS4_14ComposedLayoutINS4_7SwizzleILi2ELi4ELi3EEENS4_18smem_ptr_flag_bitsILi16EEENST_INS5_IJNSA_ILi8EEESG_EEENS5_IJSG_SB_EEEEEEEvNS4_8identityES12_S1C_vS1D_EENS_8epilogue10collective6detail29Sm90TmaWarpSpecializedAdapterINS1G_15DefaultEpilogueISI_SJ_SJ_NS1F_6thread17LinearCombinationISI_Li1EffLNS1K_9ScaleType4KindE0ELNS_15FloatRoundStyleE2ESI_EENS1_15EpilogueDefaultEEEEEvvEEEEvNT_6ParamsE:
        .type           _ZN7cutlass13device_kernelINS_4gemm6kernel13GemmUniversalIN4cute5tupleIJiiiiEEENS1_10collective13CollectiveMmaINS1_34MainloopSm90TmaGmmaWarpSpecializedILi8ENS5_IJNS4_1CILi1EEESB_SB_EEENS1_35KernelTmaWarpSpecializedCooperativeEEENS5_IJNSA_ILi384EEENSA_ILi32EEESG_EEENS_10bfloat16_tENS5_IJlSB_lEEESI_SJ_NS4_8TiledMMAINS4_8MMA_AtomIJNS4_4SM904GMMA27MMA_64x32x16_F32BF16BF16_SSILNSN_5MajorE0ELSP_0ELNSN_7ScaleInE1ELSQ_1EEEEEENS4_6LayoutINS5_IJNSA_ILi2EEESB_SB_EEENS5_IJSB_NSA_ILi0EEESW_EEEEENS5_IJNS4_10UnderscoreESZ_SZ_EEEEENS4_13SM90_TMA_LOADENS4_14ComposedLayoutINS4_7SwizzleILi2ELi4ELi3EEENS4_18smem_ptr_flag_bitsILi16EEENST_INS5_IJNSA_ILi8EEESG_EEENS5_IJSG_SB_EEEEEEEvNS4_8identityES12_S1C_vS1D_EENS_8epilogue10collective6detail29Sm90TmaWarpSpecializedAdapterINS1G_15DefaultEpilogueISI_SJ_SJ_NS1F_6thread17LinearCombinationISI_Li1EffLNS1K_9ScaleType4KindE0ELNS_15FloatRoundStyleE2ESI_EENS1_15EpilogueDefaultEEEEEvvEEEEvNT_6ParamsE,@function
        .size           _ZN7cutlass13device_kernelINS_4gemm6kernel13GemmUniversalIN4cute5tupleIJiiiiEEENS1_10collective13CollectiveMmaINS1_34MainloopSm90TmaGmmaWarpSpecializedILi8ENS5_IJNS4_1CILi1EEESB_SB_EEENS1_35KernelTmaWarpSpecializedCooperativeEEENS5_IJNSA_ILi384EEENSA_ILi32EEESG_EEENS_10bfloat16_tENS5_IJlSB_lEEESI_SJ_NS4_8TiledMMAINS4_8MMA_AtomIJNS4_4SM904GMMA27MMA_64x32x16_F32BF16BF16_SSILNSN_5MajorE0ELSP_0ELNSN_7ScaleInE1ELSQ_1EEEEEENS4_6LayoutINS5_IJNSA_ILi2EEESB_SB_EEENS5_IJSB_NSA_ILi0EEESW_EEEEENS5_IJNS4_10UnderscoreESZ_SZ_EEEEENS4_13SM90_TMA_LOADENS4_14ComposedLayoutINS4_7SwizzleILi2ELi4ELi3EEENS4_18smem_ptr_flag_bitsILi16EEENST_INS5_IJNSA_ILi8EEESG_EEENS5_IJSG_SB_EEEEEEEvNS4_8identityES12_S1C_vS1D_EENS_8epilogue10collective6detail29Sm90TmaWarpSpecializedAdapterINS1G_15DefaultEpilogueISI_SJ_SJ_NS1F_6thread17LinearCombinationISI_Li1EffLNS1K_9ScaleType4KindE0ELNS_15FloatRoundStyleE2ESI_EENS1_15EpilogueDefaultEEEEEvvEEEEvNT_6ParamsE,(.L_x_155 - _ZN7cutlass13device_kernelINS_4gemm6kernel13GemmUniversalIN4cute5tupleIJiiiiEEENS1_10collective13CollectiveMmaINS1_34MainloopSm90TmaGmmaWarpSpecializedILi8ENS5_IJNS4_1CILi1EEESB_SB_EEENS1_35KernelTmaWarpSpecializedCooperativeEEENS5_IJNSA_ILi384EEENSA_ILi32EEESG_EEENS_10bfloat16_tENS5_IJlSB_lEEESI_SJ_NS4_8TiledMMAINS4_8MMA_AtomIJNS4_4SM904GMMA27MMA_64x32x16_F32BF16BF16_SSILNSN_5MajorE0ELSP_0ELNSN_7ScaleInE1ELSQ_1EEEEEENS4_6LayoutINS5_IJNSA_ILi2EEESB_SB_EEENS5_IJSB_NSA_ILi0EEESW_EEEEENS5_IJNS4_10UnderscoreESZ_SZ_EEEEENS4_13SM90_TMA_LOADENS4_14ComposedLayoutINS4_7SwizzleILi2ELi4ELi3EEENS4_18smem_ptr_flag_bitsILi16EEENST_INS5_IJNSA_ILi8EEESG_EEENS5_IJSG_SB_EEEEEEEvNS4_8identityES12_S1C_vS1D_EENS_8epilogue10collective6detail29Sm90TmaWarpSpecializedAdapterINS1G_15DefaultEpilogueISI_SJ_SJ_NS1F_6thread17LinearCombinationISI_Li1EffLNS1K_9ScaleType4KindE0ELNS_15FloatRoundStyleE2ESI_EENS1_15EpilogueDefaultEEEEEvvEEEEvNT_6ParamsE)
        .other          _ZN7cutlass13device_kernelINS_4gemm6kernel13GemmUniversalIN4cute5tupleIJiiiiEEENS1_10collective13CollectiveMmaINS1_34MainloopSm90TmaGmmaWarpSpecializedILi8ENS5_IJNS4_1CILi1EEESB_SB_EEENS1_35KernelTmaWarpSpecializedCooperativeEEENS5_IJNSA_ILi384EEENSA_ILi32EEESG_EEENS_10bfloat16_tENS5_IJlSB_lEEESI_SJ_NS4_8TiledMMAINS4_8MMA_AtomIJNS4_4SM904GMMA27MMA_64x32x16_F32BF16BF16_SSILNSN_5MajorE0ELSP_0ELNSN_7ScaleInE1ELSQ_1EEEEEENS4_6LayoutINS5_IJNSA_ILi2EEESB_SB_EEENS5_IJSB_NSA_ILi0EEESW_EEEEENS5_IJNS4_10UnderscoreESZ_SZ_EEEEENS4_13SM90_TMA_LOADENS4_14ComposedLayoutINS4_7SwizzleILi2ELi4ELi3EEENS4_18smem_ptr_flag_bitsILi16EEENST_INS5_IJNSA_ILi8EEESG_EEENS5_IJSG_SB_EEEEEEEvNS4_8identityES12_S1C_vS1D_EENS_8epilogue10collective6detail29Sm90TmaWarpSpecializedAdapterINS1G_15DefaultEpilogueISI_SJ_SJ_NS1F_6thread17LinearCombinationISI_Li1EffLNS1K_9ScaleType4KindE0ELNS_15FloatRoundStyleE2ESI_EENS1_15EpilogueDefaultEEEEEvvEEEEvNT_6ParamsE,@"STO_CUDA_ENTRY STV_DEFAULT"
_ZN7cutlass13device_kernelINS_4gemm6kernel13GemmUniversalIN4cute5tupleIJiiiiEEENS1_10collective13CollectiveMmaINS1_34MainloopSm90TmaGmmaWarpSpecializedILi8ENS5_IJNS4_1CILi1EEESB_SB_EEENS1_35KernelTmaWarpSpecializedCooperativeEEENS5_IJNSA_ILi384EEENSA_ILi32EEESG_EEENS_10bfloat16_tENS5_IJlSB_lEEESI_SJ_NS4_8TiledMMAINS4_8MMA_AtomIJNS4_4SM904GMMA27MMA_64x32x16_F32BF16BF16_SSILNSN_5MajorE0ELSP_0ELNSN_7ScaleInE1ELSQ_1EEEEEENS4_6LayoutINS5_IJNSA_ILi2EEESB_SB_EEENS5_IJSB_NSA_ILi0EEESW_EEEEENS5_IJNS4_10UnderscoreESZ_SZ_EEEEENS4_13SM90_TMA_LOADENS4_14ComposedLayoutINS4_7SwizzleILi2ELi4ELi3EEENS4_18smem_ptr_flag_bitsILi16EEENST_INS5_IJNSA_ILi8EEESG_EEENS5_IJSG_SB_EEEEEEEvNS4_8identityES12_S1C_vS1D_EENS_8epilogue10collective6detail29Sm90TmaWarpSpecializedAdapterINS1G_15DefaultEpilogueISI_SJ_SJ_NS1F_6thread17LinearCombinationISI_Li1EffLNS1K_9ScaleType4KindE0ELNS_15FloatRoundStyleE2ESI_EENS1_15EpilogueDefaultEEEEEvvEEEEvNT_6ParamsE:
[----:B------:R-:W0:Y:S01]  /*0000*/  LDC R1, c[0x0][0x28] ;  /* 0x00000a00ff017b82 */ /* 0x000e220000000800 */
[----:B------:R-:W1:Y:S01]  /*0010*/  S2R R18, SR_TID.X ;  /* 0x0000000000127919 */ /* 0x000e620000002100 */
[----:B------:R-:W-:Y:S01]  /*0020*/  ELECT P0, URZ, PT ;  /* 0x00000000003f782f */ /* 0x000fe20003800000 */
[----:B------:R-:W-:Y:S01]  /*0030*/  BSSY B0, `(.L_x_0) ;  /* 0x000000f000007945 */ /* 0x000fe20003800000 */
[--C-:B-1----:R-:W-:Y:S02]  /*0040*/  SHF.R.U32.HI R0, RZ, 0x5, R18.reuse ;  /* 0x00000005ff007819 */ /* 0x102fe40000011612 */
[----:B------:R-:W-:-:S03]  /*0050*/  SHF.R.U32.HI R22, RZ, 0x7, R18 ;  /* 0x00000007ff167819 */ /* 0x000fc60000011612 */
[----:B------:R-:W1:Y:S04]  /*0060*/  SHFL.IDX PT, R5, R0, RZ, 0x1f ;  /* 0x00001fff00057589 */ /* 0x000e6800000e0000 */
[----:B------:R2:W3:Y:S01]  /*0070*/  SHFL.IDX PT, R8, R22, RZ, 0x1f ;  /* 0x00001fff16087589 */ /* 0x0004e200000e0000 */
[----:B-1----:R-:W-:-:S13]  /*0080*/  ISETP.NE.OR P0, PT, R5, RZ, !P0 ;  /* 0x000000ff0500720c */ /* 0x002fda0004705670 */
[----:B0-23--:R-:W-:Y:S05]  /*0090*/  @P0 BRA `(.L_x_1) ;  /* 0x0000000000200947 */ /* 0x00dfea0003800000 */
[----:B------:R-:W-:Y:S02]  /*00a0*/  ULDC.64 UR4, c[0x0][0x198] ;  /* 0x0000660000047ab9 */ /* 0x000fe40000000a00 */
[----:B------:R-:W-:Y:S02]  /*00b0*/  UIADD3 UR6, UP0, UR4, 0xf0, URZ ;  /* 0x000000f004067890 */ /* 0x000fe4000ff1e03f */
[----:B------:R-:W-:Y:S02]  /*00c0*/  UIADD3 UR4, UP1, UR4, 0x1f0, URZ ;  /* 0x000001f004047890 */ /* 0x000fe4000ff3e03f */
[----:B------:R-:W-:Y:S02]  /*00d0*/  UIADD3.X UR7, URZ, UR5, URZ, UP0, !UPT ;  /* 0x000000053f077290 */ /* 0x000fe400087fe43f */
[----:B------:R-:W-:-:S07]  /*00e0*/  UIADD3.X UR5, URZ, UR5, URZ, UP1, !UPT ;  /* 0x000000053f057290 */ /* 0x000fce0008ffe43f */
[----:B------:R0:W-:Y:S02]  /*00f0*/  UTMACCTL.PF [UR6] ;  /* 0x00000000060079b9 */ /* 0x0001e40008040000 */
[----:B------:R0:W-:Y:S02]  /*0100*/  UTMACCTL.PF [UR4] ;  /* 0x00000000040079b9 */ /* 0x0001e40008040000 */
[----:B0-----:R-:W-:Y:S01]  /*0110*/  NOP ;  /* 0x0000000000007918 */ /* 0x001fe20000000000 */
.L_x_1:
[----:B------:R-:W-:Y:S05]  /*0120*/  BSYNC B0 ;  /* 0x0000000000007941 */ /* 0x000fea0003800000 */
.L_x_0:
[----:B------:R-:W0:Y:S02]  /*0130*/  SHFL.IDX PT, R2, R0, RZ, 0x1f ;  /* 0x00001fff00027589 */ /* 0x000e2400000e0000 */
[----:B0-----:R-:W-:-:S13]  /*0140*/  ISETP.NE.AND P0, PT, R2, RZ, PT ;  /* 0x000000ff0200720c */ /* 0x001fda0003f05270 */
[----:B------:R-:W-:Y:S05]  /*0150*/  @P0 BRA `(.L_x_2) ;  /* 0x0000000000840947 */ /* 0x000fea0003800000 */
[----:B------:R-:W-:Y:S01]  /*0160*/  ELECT P0, URZ, PT ;  /* 0x00000000003f782f */ /* 0x000fe20003800000 */
[----:B------:R-:W-:-:S12]  /*0170*/  BSSY B0, `(.L_x_2) ;  /* 0x000001f000007945 */ /* 0x000fd80003800000 */
[----:B------:R-:W-:Y:S05]  /*0180*/  @!P0 BRA `(.L_x_3) ;  /* 0x0000000000748947 */ /* 0x000fea0003800000 */
[----:B------:R-:W0:Y:S01]  /*0190*/  S2UR UR8, SR_CgaCtaId ;  /* 0x00000000000879c3 */ /* 0x000e220000008800 */
[----:B------:R-:W-:Y:S01]  /*01a0*/  UMOV UR4, 0x400 ;  /* 0x0000040000047882 */ /* 0x000fe20000000000 */
[----:B------:R-:W-:Y:S01]  /*01b0*/  UMOV UR5, 0x1 ;  /* 0x0000000100057882 */ /* 0x000fe20000000000 */
[----:B------:R-:W-:Y:S02]  /*01c0*/  UMOV UR6, 0x100 ;  /* 0x0000010000067882 */ /* 0x000fe40000000000 */
[----:B------:R-:W-:-:S04]  /*01d0*/  UIADD3 UR6, -UR6, 0x100000, URZ ;  /* 0x0010000006067890 */ /* 0x000fc8000fffe13f */
[----:B------:R-:W-:Y:S02]  /*01e0*/  USHF.L.U32 UR7, UR6, 0xb, URZ ;  /* 0x0000000b06077899 */ /* 0x000fe4000800063f */
[----:B------:R-:W-:Y:S02]  /*01f0*/  USHF.L.U32 UR6, UR6, 0x1, URZ ;  /* 0x0000000106067899 */ /* 0x000fe4000800063f */
[----:B0-----:R-:W-:Y:S02]  /*0200*/  ULEA UR8, UR8, UR4, 0x18 ;  /* 0x0000000408087291 */ /* 0x001fe4000f8ec03f */
[----:B------:R-:W-:-:S04]  /*0210*/  UIADD3 UR4, -UR5, 0x100000, URZ ;  /* 0x0010000005047890 */ /* 0x000fc8000fffe13f */
[----:B------:R-:W-:Y:S02]  /*0220*/  USHF.L.U32 UR5, UR4, 0xb, URZ ;  /* 0x0000000b04057899 */ /* 0x000fe4000800063f */
[----:B------:R-:W-:Y:S01]  /*0230*/  USHF.L.U32 UR4, UR4, 0x1, URZ ;  /* 0x0000000104047899 */ /* 0x000fe2000800063f */
[----:B------:R-:W0:Y:S11]  /*0240*/  FENCE.VIEW.ASYNC.S ;  /* 0x00000000000073c6 */ /* 0x000e360000000000 */
[----:B0-----:R0:W1:Y:S01]  /*0250*/  SYNCS.EXCH.64 URZ, [UR8], UR4 ;  /* 0x00000004083f75b2 */ /* 0x0010620008000100 */
[----:B------:R0:W2:Y:S01]  /*0260*/  SYNCS.EXCH.64 URZ, [UR8+0x40], UR6 ;  /* 0x00004006083f75b2 */ /* 0x0000a20008000100 */
[----:B------:R0:W3:Y:S01]  /*0270*/  SYNCS.EXCH.64 URZ, [UR8+0x8], UR4 ;  /* 0x00000804083f75b2 */ /* 0x0000e20008000100 */
[----:B------:R0:W4:Y:S01]  /*0280*/  SYNCS.EXCH.64 URZ, [UR8+0x48], UR6 ;  /* 0x00004806083f75b2 */ /* 0x0001220008000100 */
[----:B------:R0:W0:Y:S01]  /*0290*/  SYNCS.EXCH.64 URZ, [UR8+0x10], UR4 ;  /* 0x00001004083f75b2 */ /* 0x0000220008000100 */
        /* <DEDUP_REMOVED lines=11> */
[----:B------:R-:W-:Y:S01]  /*0350*/  NOP ;  /* 0x0000000000007918 */ /* 0x000fe20000000000 */
.L_x_3:
[----:B0-----:R-:W-:Y:S05]  /*0360*/  BSYNC B0 ;  /* 0x0000000000007941 */ /* 0x001fea0003800000 */
.L_x_2:
[----:B------:R-:W0:Y:S01]  /*0370*/  SHFL.IDX PT, R0, R0, RZ, 0x1f ;  /* 0x00001fff00007589 */ /* 0x000e2200000e0000 */
[----:B------:R-:W-:Y:S01]  /*0380*/  ELECT P0, URZ, PT ;  /* 0x00000000003f782f */ /* 0x000fe20003800000 */
[----:B------:R-:W5:Y:S01]  /*0390*/  LDC R2, c[0x0][0x65c] ;  /* 0x00019700ff027b82 */ /* 0x000f620000000800 */
[----:B------:R-:W-:Y:S01]  /*03a0*/  SHF.R.S32.HI R6, RZ, 0x1f, R5 ;  /* 0x0000001fff067819 */ /* 0x000fe20000011405 */
[----:B------:R-:W1:Y:S01]  /*03b0*/  S2R R3, SR_CTAID.Y ;  /* 0x0000000000037919 */ /* 0x000e620000002600 */
[----:B------:R-:W-:Y:S01]  /*03c0*/  UMOV UR4, 0x20 ;  /* 0x0000002000047882 */ /* 0x000fe20000000000 */
[----:B------:R-:W-:Y:S01]  /*03d0*/  ISETP.NE.AND P2, PT, R8, RZ, PT ;  /* 0x000000ff0800720c */ /* 0x000fe20003f45270 */
[----:B------:R-:W-:Y:S01]  /*03e0*/  NOP ;  /* 0x0000000000007918 */ /* 0x000fe20000000000 */
[----:B------:R-:W2:Y:S01]  /*03f0*/  S2R R4, SR_CTAID.X ;  /* 0x0000000000047919 */ /* 0x000ea20000002500 */
[----:B------:R-:W-:Y:S01]  /*0400*/  LEA.HI R6, R6, R5, RZ, 0x2 ;  /* 0x0000000506067211 */ /* 0x000fe200078f10ff */
[----:B------:R-:W-:Y:S01]  /*0410*/  NOP ;  /* 0x0000000000007918 */ /* 0x000fe20000000000 */
[----:B0-----:R-:W-:-:S02]  /*0420*/  ISETP.NE.OR P0, PT, R0, RZ, !P0 ;  /* 0x000000ff0000720c */ /* 0x001fc40004705670 */
[----:B-----5:R-:W-:-:S04]  /*0430*/  ISETP.NE.AND P3, PT, R2, 0x1, PT ;  /* 0x000000010200780c */ /* 0x020fc80003f65270 */
[----:B------:R-:W-:Y:S02]  /*0440*/  P2R R0, PR, RZ, 0x8 ;  /* 0x00000008ff007803 */ /* 0x000fe40000000000 */
[----:B------:R-:W-:-:S05]  /*0450*/  LOP3.LUT R0, R6, 0xfffffffc, RZ, 0xc0, !PT ;  /* 0xfffffffc06007812 */ /* 0x000fca00078ec0ff */
[----:B------:R-:W-:Y:S01]  /*0460*/  VOTEU.ALL UP0, P0 ;  /* 0x00000000003f7886 */ /* 0x000fe20000000000 */
[----:B------:R-:W-:Y:S01]  /*0470*/  IMAD.IADD R0, R5, 0x1, -R0 ;  /* 0x0000000105007824 */ /* 0x000fe200078e0a00 */
[----:B------:R-:W2:Y:S01]  /*0480*/  @P3 LDC R17, c[0x0][0x10] ;  /* 0x00000400ff113b82 */ /* 0x000ea20000000800 */
[----:B------:R-:W-:Y:S01]  /*0490*/  VOTEU.ALL UP1, P0 ;  /* 0x00000000003f7886 */ /* 0x000fe20000020000 */
[----:B-1----:R-:W-:Y:S01]  /*04a0*/  @P3 IMAD.MOV.U32 R6, RZ, RZ, R3 ;  /* 0x000000ffff063224 */ /* 0x002fe200078e0003 */
[----:B------:R-:W-:Y:S01]  /*04b0*/  @!UP0 UMOV UR6, 0x400 ;  /* 0x0000040000068882 */ /* 0x000fe20000000000 */
[----:B------:R-:W-:-:S04]  /*04c0*/  @!UP0 UIADD3 UR4, -UR4, 0x100000, URZ ;  /* 0x0010000004048890 */ /* 0x000fc8000fffe13f */
[----:B------:R-:W-:Y:S02]  /*04d0*/  @!UP0 USHF.L.U32 UR5, UR4, 0xb, URZ ;  /* 0x0000000b04058899 */ /* 0x000fe4000800063f */
[----:B------:R-:W-:Y:S01]  /*04e0*/  @!UP0 USHF.L.U32 UR4, UR4, 0x1, URZ ;  /* 0x0000000104048899 */ /* 0x000fe2000800063f */
[----:B------:R-:W-:Y:S02]  /*04f0*/  @P3 IMAD.MOV.U32 R7, RZ, RZ, RZ ;  /* 0x000000ffff073224 */ /* 0x000fe400078e00ff */
[----:B------:R-:W-:Y:S01]  /*0500*/  IMAD.MOV.U32 R5, RZ, RZ, RZ ;  /* 0x000000ffff057224 */ /* 0x000fe200078e00ff */
[----:B------:R-:W0:Y:S01]  /*0510*/  @!UP0 S2UR UR7, SR_CgaCtaId ;  /* 0x00000000000789c3 */ /* 0x000e220000008800 */
[----:B------:R-:W-:-:S07]  /*0520*/  @P3 IMAD.MOV.U32 R11, RZ, RZ, RZ ;  /* 0x000000ffff0b3224 */ /* 0x000fce00078e00ff */
[----:B------:R-:W1:Y:S01]  /*0530*/  @!P3 LDC R9, c[0x0][0xc] ;  /* 0x00000300ff09bb82 */ /* 0x000e620000000800 */
[----:B--2---:R-:W-:-:S04]  /*0540*/  @P3 IMAD.WIDE.U32 R16, R4, R17, R6 ;  /* 0x0000001104103225 */ /* 0x004fc800078e0006 */
[----:B------:R-:W-:Y:S01]  /*0550*/  @P3 IMAD.IADD R17, R17, 0x1, R11 ;  /* 0x0000000111113824 */ /* 0x000fe200078e020b */
[----:B0-----:R-:W-:Y:S01]  /*0560*/  @!UP0 ULEA UR6, UR7, UR6, 0x18 ;  /* 0x0000000607068291 */ /* 0x001fe2000f8ec03f */
[----:B------:R-:W-:Y:S01]  /*0570*/  VOTEU.ALL UP0, P0 ;  /* 0x00000000003f7886 */ /* 0x000fe20000000000 */
[----:B------:R-:W-:-:S04]  /*0580*/  ISETP.NE.AND P0, PT, R0, 0x3, PT ;  /* 0x000000030000780c */ /* 0x000fc80003f05270 */
[----:B------:R-:W-:Y:S01]  /*0590*/  ISETP.EQ.OR P0, PT, R0, RZ, !P0 ;  /* 0x000000ff0000720c */ /* 0x000fe20004702670 */
[----:B-1----:R-:W-:-:S03]  /*05a0*/  @!P3 IMAD.WIDE.U32 R6, R9, R3, R4 ;  /* 0x000000030906b225 */ /* 0x002fc600078e0004 */
[C---:B------:R-:W-:Y:S01]  /*05b0*/  ISETP.EQ.AND P0, PT, R8.reuse, RZ, P0 ;  /* 0x000000ff0800720c */ /* 0x040fe20000702270 */
[----:B------:R-:W-:Y:S01]  /*05c0*/  VIADD R8, R8, 0xffffffff ;  /* 0xffffffff08087836 */ /* 0x000fe20000000000 */
[----:B------:R-:W0:Y:S02]  /*05d0*/  FENCE.VIEW.ASYNC.S ;  /* 0x00000000000073c6 */ /* 0x000e240000000000 */
[----:B0-----:R0:W3:Y:S01]  /*05e0*/  @!UP0 SYNCS.EXCH.64 URZ, [UR6+0x90], UR4 ;  /* 0x00009004063f85b2 */ /* 0x0010e20008000100 */
[----:B------:R-:W-:Y:S01]  /*05f0*/  @!P3 IMAD.MOV.U32 R16, RZ, RZ, R6 ;  /* 0x000000ffff10b224 */ /* 0x000fe200078e0006 */
[----:B------:R-:W-:Y:S01]  /*0600*/  SEL R19, RZ, 0x1, !P0 ;  /* 0x00000001ff137807 */ /* 0x000fe20004000000 */
[----:B------:R-:W-:Y:S01]  /*0610*/  @!P3 IMAD.MOV.U32 R17, RZ, RZ, R7 ;  /* 0x000000ffff11b224 */ /* 0x000fe200078e0007 */
[----:B------:R-:W-:-:S04]  /*0620*/  ISETP.GE.U32.AND P1, PT, R8, 0x2, PT ;  /* 0x000000020800780c */ /* 0x000fc80003f26070 */
[----:B------:R-:W-:Y:S01]  /*0630*/  SEL R19, R19, 0x2, P1 ;  /* 0x0000000213137807 */ /* 0x000fe20000800000 */
[----:B------:R0:W3:Y:S01]  /*0640*/  @!UP1 SYNCS.EXCH.64 URZ, [UR6+0x98], UR4 ;  /* 0x00009804063f95b2 */ /* 0x0000e20008000100 */
[----:B------:R-:W-:Y:S01]  /*0650*/  NOP ;  /* 0x0000000000007918 */ /* 0x000fe20000000000 */
[----:B---34-:R-:W-:Y:S06]  /*0660*/  BAR.SYNC.DEFER_BLOCKING 0x0 ;  /* 0x0000000000007b1d */ /* 0x018fec0000010000 */
[----:B------:R-:W-:Y:S05]  /*0670*/  @!P2 BRA `(.L_x_4) ;  /* 0x000000580054a947 */ /* 0x000fea0003800000 */
[----:B------:R-:W-:-:S13]  /*0680*/  ISETP.GT.U32.AND P0, PT, R8, 0x1, PT ;  /* 0x000000010800780c */ /* 0x000fda0003f04070 */
[----:B0-----:R-:W-:Y:S05]  /*0690*/  @P0 EXIT ;  /* 0x000000000000094d */ /* 0x001fea0003800000 */
[----:B------:R-:W-:Y:S01]  /*06a0*/  ULDC.64 UR4, c[0x0][0x650] ;  /* 0x0001940000047ab9 */ /* 0x000fe20000000a00 */
[----:B------:R-:W-:Y:S01]  /*06b0*/  PRMT R0, RZ, 0x7610, R0 ;  /* 0x00007610ff007816 */ /* 0x000fe20000000000 */
[----:B------:R-:W-:Y:S01]  /*06c0*/  IMAD.MOV.U32 R74, RZ, RZ, -0x1 ;  /* 0xffffffffff4a7424 */ /* 0x000fe200078e00ff */
[----:B------:R-:W-:Y:S01]  /*06d0*/  ISETP.GE.U32.AND P0, PT, R16, UR4, PT ;  /* 0x0000000410007c0c */ /* 0x000fe2000bf06070 */
[----:B------:R-:W-:Y:S02]  /*06e0*/  IMAD.MOV.U32 R75, RZ, RZ, -0x1 ;  /* 0xffffffffff4b7424 */ /* 0x000fe400078e00ff */
[----:B------:R-:W-:Y:S01]  /*06f0*/  IMAD.MOV.U32 R73, RZ, RZ, -0x1 ;  /* 0xffffffffff497424 */ /* 0x000fe200078e00ff */
[----:B------:R-:W-:-:S13]  /*0700*/  ISETP.GE.U32.AND.EX P0, PT, R17, UR5, PT, P0 ;  /* 0x0000000511007c0c */ /* 0x000fda000bf06100 */
[----:B------:R-:W-:Y:S05]  /*0710*/  @P0 BRA `(.L_x_5) ;  /* 0x0000000400540947 */ /* 0x000fea0003800000 */
[----:B------:R-:W0:Y:S01]  /*0720*/  LDC.64 R14, c[0x0][0x628] ;  /* 0x00018a00ff0e7b82 */ /* 0x000e220000000a00 */
[----:B------:R-:W-:Y:S02]  /*0730*/  IMAD.MOV.U32 R6, RZ, RZ, R16 ;  /* 0x000000ffff067224 */ /* 0x000fe400078e0010 */
[----:B------:R-:W-:-:S05]  /*0740*/  IMAD.MOV.U32 R7, RZ, RZ, R17 ;  /* 0x000000ffff077224 */ /* 0x000fca00078e0011 */
[----:B------:R-:W1:Y:S08]  /*0750*/  LDC R0, c[0x0][0x630] ;  /* 0x00018c00ff007b82 */ /* 0x000e700000000800 */
[----:B------:R-:W2:Y:S01]  /*0760*/  LDC.64 R20, c[0x0][0x620] ;  /* 0x00018800ff147b82 */ /* 0x000ea20000000a00 */
[----:B0-----:R-:W-:-:S04]  /*0770*/  ISETP.NE.U32.AND P0, PT, R14, RZ, PT ;  /* 0x000000ff0e00720c */ /* 0x001fc80003f05070 */
[----:B------:R-:W-:-:S13]  /*0780*/  ISETP.NE.AND.EX P0, PT, R15, RZ, PT, P0 ;  /* 0x000000ff0f00720c */ /* 0x000fda0003f05300 */
[----:B-12---:R-:W-:Y:S05]  /*0790*/  @!P0 BRA `(.L_x_6) ;  /* 0x0000000000288947 */ /* 0x006fea0003800000 */
[----:B------:R-:W0:Y:S02]  /*07a0*/  LDC R11, c[0x0][0x634] ;  /* 0x00018d00ff0b7b82 */ /* 0x000e240000000800 */
[----:B0-----:R-:W-:-:S05]  /*07b0*/  IADD3 R11, P0, R16, R11, RZ ;  /* 0x0000000b100b7210 */ /* 0x001fca0007f1e0ff */
[----:B------:R-:W-:-:S04]  /*07c0*/  IMAD.X R13, RZ, RZ, R17, P0 ;  /* 0x000000ffff0d7224 */ /* 0x000fc800000e0611 */
[----:B------:R-:W-:-:S04]  /*07d0*/  IMAD.WIDE.U32 R6, R13, R14, RZ ;  /* 0x0000000e0d067225 */ /* 0x000fc800078e00ff */
[----:B------:R-:W-:-:S04]  /*07e0*/  IMAD.WIDE.U32 R8, P0, R11, R15, R6 ;  /* 0x0000000f0b087225 */ /* 0x000fc80007800006 */
[----:B------:R-:W-:-:S04]  /*07f0*/  IMAD.WIDE.U32 R6, R11, R14, RZ ;  /* 0x0000000e0b067225 */ /* 0x000fc800078e00ff */
[----:B------:R-:W-:Y:S01]  /*0800*/  IMAD.X R11, RZ, RZ, RZ, P0 ;  /* 0x000000ffff0b7224 */ /* 0x000fe200000e06ff */
[----:B------:R-:W-:Y:S01]  /*0810*/  IADD3 RZ, P0, R7, R8, RZ ;  /* 0x0000000807ff7210 */ /* 0x000fe20007f1e0ff */
[----:B------:R-:W-:-:S04]  /*0820*/  IMAD.MOV.U32 R10, RZ, RZ, R9 ;  /* 0x000000ffff0a7224 */ /* 0x000fc800078e0009 */
[----:B------:R-:W-:-:S08]  /*0830*/  IMAD.WIDE.U32.X R6, R13, R15, R10, P0 ;  /* 0x0000000f0d067225 */ /* 0x000fd000000e040a */
.L_x_6:
[-CC-:B------:R-:W-:Y:S01]  /*0840*/  SHF.R.U64 R73, R6, R0.reuse, R7.reuse ;  /* 0x0000000006497219 */ /* 0x180fe20000001207 */
[----:B------:R-:W0:Y:S01]  /*0850*/  LDC R10, c[0x0][0x618] ;  /* 0x00018600ff0a7b82 */ /* 0x000e220000000800 */
[----:B------:R-:W-:Y:S01]  /*0860*/  SHF.R.U32.HI R5, RZ, R0, R7 ;  /* 0x00000000ff057219 */ /* 0x000fe20000011607 */
[----:B------:R-:W-:Y:S01]  /*0870*/  ULDC UR4, c[0x0][0x150] ;  /* 0x0000540000047ab9 */ /* 0x000fe20000000800 */
[----:B------:R-:W-:Y:S02]  /*0880*/  IADD3 R9, P0, RZ, -R73, RZ ;  /* 0x80000049ff097210 */ /* 0x000fe40007f1e0ff */
[----:B------:R-:W-:-:S03]  /*0890*/  I2FP.F32.U32 R0, R4 ;  /* 0x0000000400007245 */ /* 0x000fc60000201000 */
[----:B------:R-:W1:Y:S01]  /*08a0*/  LDC.64 R28, c[0x0][0x640] ;  /* 0x00019000ff1c7b82 */ /* 0x000e620000000a00 */
[----:B------:R-:W-:Y:S02]  /*08b0*/  IMAD.X R11, RZ, RZ, ~R5, P0 ;  /* 0x000000ffff0b7224 */ /* 0x000fe400000e0e05 */
[----:B------:R-:W-:Y:S01]  /*08c0*/  FMUL R0, R0, UR4 ;  /* 0x0000000400007c20 */ /* 0x000fe20008400000 */
[----:B------:R-:W-:Y:S01]  /*08d0*/  IMAD.WIDE.U32 R6, R9, R20, R16 ;  /* 0x0000001409067225 */ /* 0x000fe200078e0010 */
[----:B------:R-:W-:-:S03]  /*08e0*/  ULDC UR4, c[0x0][0x154] ;  /* 0x0000550000047ab9 */ /* 0x000fc60000000800 */
[----:B------:R-:W-:Y:S01]  /*08f0*/  IMAD R8, R11, R20, RZ ;  /* 0x000000140b087224 */ /* 0x000fe200078e02ff */
[----:B------:R-:W2:Y:S01]  /*0900*/  LDC R5, c[0x0][0x144] ;  /* 0x00005100ff057b82 */ /* 0x000ea20000000800 */
[----:B------:R-:W3:Y:S02]  /*0910*/  F2I.U32.TRUNC.NTZ R0, R0 ;  /* 0x0000000000007305 */ /* 0x000ee4000020f000 */
[----:B------:R-:W-:-:S04]  /*0920*/  IMAD R9, R9, R21, R8 ;  /* 0x0000001509097224 */ /* 0x000fc800078e0208 */
[----:B------:R-:W-:Y:S01]  /*0930*/  IMAD.IADD R7, R7, 0x1, R9 ;  /* 0x0000000107077824 */ /* 0x000fe200078e0209 */
[----:B------:R-:W4:Y:S01]  /*0940*/  LDC R12, c[0x0][0x608] ;  /* 0x00018200ff0c7b82 */ /* 0x000f220000000800 */
[----:B------:R-:W-:-:S03]  /*0950*/  IMAD.MOV.U32 R9, RZ, RZ, -0x1 ;  /* 0xffffffffff097424 */ /* 0x000fc600078e00ff */
[-CC-:B0-----:R-:W-:Y:S02]  /*0960*/  SHF.R.U64 R20, R6, R10.reuse, R7.reuse ;  /* 0x0000000a06147219 */ /* 0x181fe40000001207 */
[----:B------:R-:W-:Y:S02]  /*0970*/  I2FP.F32.U32 R6, R3 ;  /* 0x0000000300067245 */ /* 0x000fe40000201000 */
[----:B------:R-:W0:Y:S01]  /*0980*/  LDC R26, c[0x0][0x658] ;  /* 0x00019600ff1a7b82 */ /* 0x000e220000000800 */
[----:B-1----:R-:W-:Y:S01]  /*0990*/  ISETP.NE.U32.AND P0, PT, R28, RZ, PT ;  /* 0x000000ff1c00720c */ /* 0x002fe20003f05070 */
[----:B---3--:R-:W-:Y:S01]  /*09a0*/  IMAD.MOV R8, RZ, RZ, -R0 ;  /* 0x000000ffff087224 */ /* 0x008fe200078e0a00 */
[----:B------:R-:W-:Y:S01]  /*09b0*/  SHF.R.U32.HI R7, RZ, R10, R7 ;  /* 0x0000000aff077219 */ /* 0x000fe20000011607 */
[----:B------:R-:W-:Y:S01]  /*09c0*/  FMUL R6, R6, UR4 ;  /* 0x0000000406067c20 */ /* 0x000fe20008400000 */
[----:B------:R-:W-:-:S03]  /*09d0*/  ISETP.NE.AND.EX P0, PT, R29, RZ, PT, P0 ;  /* 0x000000ff1d00720c */ /* 0x000fc60003f05300 */
[----:B------:R-:W1:Y:S01]  /*09e0*/  LDC R14, c[0x0][0x148] ;  /* 0x00005200ff0e7b82 */ /* 0x000e620000000800 */
[----:B--2---:R-:W-:-:S07]  /*09f0*/  IMAD R0, R5, R8, R4 ;  /* 0x0000000805007224 */ /* 0x004fce00078e0204 */
[----:B------:R-:W2:Y:S01]  /*0a00*/  LDC R24, c[0x0][0x600] ;  /* 0x00018000ff187b82 */ /* 0x000ea20000000800 */
[-CC-:B----4-:R-:W-:Y:S02]  /*0a10*/  SHF.R.U64 R30, R20, R12.reuse, R7.reuse ;  /* 0x0000000c141e7219 */ /* 0x190fe40000001207 */
[----:B------:R-:W-:Y:S01]  /*0a20*/  SHF.R.U32.HI R5, RZ, R12, R7 ;  /* 0x0000000cff057219 */ /* 0x000fe20000011607 */
[----:B------:R-:W-:Y:S01]  /*0a30*/  IMAD.MOV.U32 R7, RZ, RZ, 0x1 ;  /* 0x00000001ff077424 */ /* 0x000fe200078e00ff */
[----:B------:R3:W4:Y:S03]  /*0a40*/  F2I.U32.TRUNC.NTZ R12, R6 ;  /* 0x00000006000c7305 */ /* 0x000726000020f000 */
[----:B------:R-:W1:Y:S01]  /*0a50*/  LDC R15, c[0x0][0x648] ;  /* 0x00019200ff0f7b82 */ /* 0x000e620000000800 */
[-C--:B0-----:R-:W-:Y:S02]  /*0a60*/  SHF.L.U32 R4, R9, R26.reuse, RZ ;  /* 0x0000001a09047219 */ /* 0x081fe400000006ff */
[----:B------:R-:W-:-:S02]  /*0a70*/  SHF.R.U64 R32, R30, R26, R5 ;  /* 0x0000001a1e207219 */ /* 0x000fc40000001205 */
[----:B------:R-:W-:Y:S02]  /*0a80*/  LOP3.LUT R11, RZ, R4, RZ, 0x33, !PT ;  /* 0x00000004ff0b7212 */ /* 0x000fe400078e33ff */
[-C--:B------:R-:W-:Y:S01]  /*0a90*/  SHF.R.U32.HI R5, RZ, R26.reuse, R5 ;  /* 0x0000001aff057219 */ /* 0x080fe20000011605 */
[----:B------:R-:W0:Y:S01]  /*0aa0*/  LDC R21, c[0x0][0x638] ;  /* 0x00018e00ff157b82 */ /* 0x000e220000000800 */
[----:B------:R-:W-:Y:S01]  /*0ab0*/  SHF.L.U32 R10, R7, R26, RZ ;  /* 0x0000001a070a7219 */ /* 0x000fe200000006ff */
[----:B------:R-:W-:-:S06]  /*0ac0*/  IMAD.MOV.U32 R4, RZ, RZ, R32 ;  /* 0x000000ffff047224 */ /* 0x000fcc00078e0020 */
[----:B------:R-:W0:Y:S01]  /*0ad0*/  LDC R74, c[0x0][0x610] ;  /* 0x00018400ff4a7b82 */ /* 0x000e220000000800 */
[----:B---34-:R-:W-:Y:S05]  /*0ae0*/  @!P0 BRA `(.L_x_7) ;  /* 0x0000000000288947 */ /* 0x018fea0003800000 */
[----:B------:R-:W3:Y:S02]  /*0af0*/  LDC R9, c[0x0][0x64c] ;  /* 0x00019300ff097b82 */ /* 0x000ee40000000800 */
[----:B---3--:R-:W-:-:S05]  /*0b00*/  IADD3 R9, P0, R32, R9, RZ ;  /* 0x0000000920097210 */ /* 0x008fca0007f1e0ff */
        /* <DEDUP_REMOVED lines=8> */
.L_x_7:
[----:B-1----:R-:W-:Y:S01]  /*0b90*/  SHF.R.U64 R4, R4, R15, R5 ;  /* 0x0000000f04047219 */ /* 0x002fe20000001205 */
[----:B--2---:R-:W-:Y:S01]  /*0ba0*/  VIADD R5, R24, 0xffffffff ;  /* 0xffffffff18057836 */ /* 0x004fe20000000000 */
[----:B------:R-:W-:Y:S01]  /*0bb0*/  LOP3.LUT R11, R30, R11, RZ, 0xc0, !PT ;  /* 0x0000000b1e0b7212 */ /* 0x000fe200078ec0ff */
[----:B------:R-:W-:Y:S02]  /*0bc0*/  IMAD.MOV R12, RZ, RZ, -R12 ;  /* 0x000000ffff0c7224 */ /* 0x000fe400078e0a0c */
[----:B------:R-:W-:Y:S01]  /*0bd0*/  IMAD.MOV R6, RZ, RZ, -R4 ;  /* 0x000000ffff067224 */ /* 0x000fe200078e0a04 */
[----:B------:R-:W-:Y:S01]  /*0be0*/  LOP3.LUT R5, R20, R5, RZ, 0xc0, !PT ;  /* 0x0000000514057212 */ /* 0x000fe200078ec0ff */
[----:B------:R-:W-:Y:S02]  /*0bf0*/  @P3 IMAD R0, R14, R12, R3 ;  /* 0x0000000c0e003224 */ /* 0x000fe400078e0203 */
[----:B------:R-:W-:Y:S02]  /*0c00*/  IMAD R11, R10, R4, R11 ;  /* 0x000000040a0b7224 */ /* 0x000fe400078e020b */
[----:B0-----:R-:W-:-:S02]  /*0c10*/  IMAD R3, R6, R21, R32 ;  /* 0x0000001506037224 */ /* 0x001fc400078e0220 */
[----:B------:R-:W-:Y:S02]  /*0c20*/  IMAD R74, R11, R74, R0 ;  /* 0x0000004a0b4a7224 */ /* 0x000fe400078e0200 */
[----:B------:R-:W-:Y:S02]  /*0c30*/  IMAD R3, R3, R24, R5 ;  /* 0x0000001803037224 */ /* 0x000fe400078e0205 */
[----:B------:R-:W-:-:S03]  /*0c40*/  IMAD.MOV.U32 R0, RZ, RZ, 0x1 ;  /* 0x00000001ff007424 */ /* 0x000fc600078e00ff */
[----:B------:R-:W-:Y:S02]  /*0c50*/  SEL R75, R3, R74, !P3 ;  /* 0x0000004a034b7207 */ /* 0x000fe40005800000 */
[----:B------:R-:W-:-:S07]  /*0c60*/  SEL R74, R74, R3, !P3 ;  /* 0x000000034a4a7207 */ /* 0x000fce0005800000 */
.L_x_5:
[----:B------:R-:W-:-:S08]  /*0c70*/  NOP ;  /* 0x0000000000007918 */ /* 0x000fd00000000000 */
[----:B------:R-:W0:Y:S02]  /*0c80*/  USETMAXREG.TRY_ALLOC.CTAPOOL UP0, 0xe8 ;  /* 0x000000e8000079c8 */ /* 0x000e240008000600 */
[----:B0-----:R-:W-:-:S13]  /*0c90*/  PLOP3.LUT P0, PT, PT, PT, UP0, 0x80, 0x0 ;  /* 0x000000000000781c */ /* 0x001fda0003f0f008 */
[----:B------:R-:W-:Y:S05]  /*0ca0*/  @!P0 BRA `(.L_x_5) ;  /* 0xfffffffc00f08947 */ /* 0x000fea000383ffff */
[----:B------:R-:W-:Y:S01]  /*0cb0*/  ULDC.64 UR4, c[0x0][0x598] ;  /* 0x0001660000047ab9 */ /* 0x000fe20000000a00 */
[----:B------:R-:W-:Y:S01]  /*0cc0*/  ULDC.64 UR36, c[0x0][0x208] ;  /* 0x0000820000247ab9 */ /* 0x000fe20000000a00 */
[----:B------:R-:W-:-:S04]  /*0cd0*/  ISETP.NE.U32.AND P0, PT, RZ, UR4, PT ;  /* 0x00000004ff007c0c */ /* 0x000fc8000bf05070 */
[----:B------:R-:W-:-:S13]  /*0ce0*/  ISETP.NE.AND.EX P0, PT, RZ, UR5, PT, P0 ;  /* 0x00000005ff007c0c */ /* 0x000fda000bf05300 */
[----:B------:R-:W-:Y:S05]  /*0cf0*/  @!P0 BRA `(.L_x_8) ;  /* 0x00000000001c8947 */ /* 0x000fea0003800000 */
[----:B------:R-:W0:Y:S02]  /*0d00*/  LDC.64 R4, c[0x0][0x598] ;  /* 0x00016600ff047b82 */ /* 0x000e240000000a00 */
[----:B0-----:R-:W2:Y:S02]  /*0d10*/  LDG.E.64 R4, desc[UR36][R4.64] ;  /* 0x0000002404047981 */ /* 0x001ea4000c1e1b00 */
[----:B--2---:R-:W-:-:S04]  /*0d20*/  ISETP.NE.U32.AND P0, PT, R4, RZ, PT ;  /* 0x000000ff0400720c */ /* 0x004fc80003f05070 */
[----:B------:R-:W-:-:S13]  /*0d30*/  ISETP.NE.AND.EX P0, PT, R5, RZ, PT, P0 ;  /* 0x000000ff0500720c */ /* 0x000fda0003f05300 */
[----:B------:R-:W-:Y:S05]  /*0d40*/  @!P0 BRA `(.L_x_8) ;  /* 0x0000000000088947 */ /* 0x000fea0003800000 */
[----:B------:R0:W5:Y:S01]  /*0d50*/  LD.E R23, desc[UR36][R4.64] ;  /* 0x0000002404177980 */ /* 0x000162000c101900 */
[----:B------:R-:W-:Y:S05]  /*0d60*/  BRA `(.L_x_9) ;  /* 0x0000000000247947 */ /* 0x000fea0003800000 */
.L_x_8:
[----:B------:R-:W-:Y:S02]  /*0d70*/  ULDC.64 UR4, c[0x0][0x588] ;  /* 0x0001620000047ab9 */ /* 0x000fe40000000a00 */
[----:B------:R-:W-:-:S04]  /*0d80*/  ISETP.NE.U32.AND P0, PT, RZ, UR4, PT ;  /* 0x00000004ff007c0c */ /* 0x000fc8000bf05070 */
[----:B------:R-:W-:-:S13]  /*0d90*/  ISETP.NE.AND.EX P0, PT, RZ, UR5, PT, P0 ;  /* 0x00000005ff007c0c */ /* 0x000fda000bf05300 */
[----:B------:R-:W-:Y:S05]  /*0da0*/  @!P0 BRA `(.L_x_10) ;  /* 0x00000000000c8947 */ /* 0x000fea0003800000 */
[----:B------:R-:W0:Y:S02]  /*0db0*/  LDC.64 R4, c[0x0][0x588] ;  /* 0x00016200ff047b82 */ /* 0x000e240000000a00 */
[----:B0-----:R1:W5:Y:S01]  /*0dc0*/  LDG.E R23, desc[UR36][R4.64] ;  /* 0x0000002404177981 */ /* 0x001362000c1e1900 */
[----:B------:R-:W-:Y:S05]  /*0dd0*/  BRA `(.L_x_9) ;  /* 0x0000000000087947 */ /* 0x000fea0003800000 */
.L_x_10:
[----:B------:R-:W-:Y:S02]  /*0de0*/  ULDC UR4, c[0x0][0x580] ;  /* 0x0001600000047ab9 */ /* 0x000fe40000000800 */
[----:B------:R-:W-:-:S07]  /*0df0*/  IMAD.U32 R23, RZ, RZ, UR4 ;  /* 0x00000004ff177e24 */ /* 0x000fce000f8e00ff */
.L_x_9:
[----:B------:R-:W-:Y:S02]  /*0e00*/  ULDC.64 UR4, c[0x0][0x5a0] ;  /* 0x0001680000047ab9 */ /* 0x000fe40000000a00 */
[----:B------:R-:W-:-:S04]  /*0e10*/  ISETP.NE.U32.AND P0, PT, RZ, UR4, PT ;  /* 0x00000004ff007c0c */ /* 0x000fc8000bf05070 */
[----:B------:R-:W-:-:S13]  /*0e20*/  ISETP.NE.AND.EX P0, PT, RZ, UR5, PT, P0 ;  /* 0x00000005ff007c0c */ /* 0x000fda000bf05300 */
[----:B------:R-:W-:Y:S05]  /*0e30*/  @!P0 BRA `(.L_x_11) ;  /* 0x00000000001c8947 */ /* 0x000fea0003800000 */
[----:B01----:R-:W0:Y:S02]  /*0e40*/  LDC.64 R4, c[0x0][0x5a0] ;  /* 0x00016800ff047b82 */ /* 0x003e240000000a00 */
[----:B0-----:R-:W2:Y:S02]  /*0e50*/  LDG.E.64 R4, desc[UR36][R4.64] ;  /* 0x0000002404047981 */ /* 0x001ea4000c1e1b00 */
[----:B--2---:R-:W-:-:S04]  /*0e60*/  ISETP.NE.U32.AND P0, PT, R4, RZ, PT ;  /* 0x000000ff0400720c */ /* 0x004fc80003f05070 */
[----:B------:R-:W-:-:S13]  /*0e70*/  ISETP.NE.AND.EX P0, PT, R5, RZ, PT, P0 ;  /* 0x000000ff0500720c */ /* 0x000fda0003f05300 */
[----:B------:R-:W-:Y:S05]  /*0e80*/  @!P0 BRA `(.L_x_11) ;  /* 0x0000000000088947 */ /* 0x000fea0003800000 */
[----:B------:R0:W5:Y:S01]  /*0e90*/  LD.E R72, desc[UR36][R4.64] ;  /* 0x0000002404487980 */ /* 0x000162000c101900 */
[----:B------:R-:W-:Y:S05]  /*0ea0*/  BRA `(.L_x_12) ;  /* 0x0000000000247947 */ /* 0x000fea0003800000 */
.L_x_11:
[----:B------:R-:W-:Y:S02]  /*0eb0*/  ULDC.64 UR4, c[0x0][0x590] ;  /* 0x0001640000047ab9 */ /* 0x000fe40000000a00 */
[----:B------:R-:W-:-:S04]  /*0ec0*/  ISETP.NE.U32.AND P0, PT, RZ, UR4, PT ;  /* 0x00000004ff007c0c */ /* 0x000fc8000bf05070 */
[----:B------:R-:W-:-:S13]  /*0ed0*/  ISETP.NE.AND.EX P0, PT, RZ, UR5, PT, P0 ;  /* 0x00000005ff007c0c */ /* 0x000fda000bf05300 */
[----:B------:R-:W-:Y:S05]  /*0ee0*/  @!P0 BRA `(.L_x_13) ;  /* 0x00000000000c8947 */ /* 0x000fea0003800000 */
[----:B01----:R-:W0:Y:S02]  /*0ef0*/  LDC.64 R4, c[0x0][0x590] ;  /* 0x00016400ff047b82 */ /* 0x003e240000000a00 */
[----:B0-----:R1:W5:Y:S01]  /*0f00*/  LDG.E R72, desc[UR36][R4.64] ;  /* 0x0000002404487981 */ /* 0x001362000c1e1900 */
[----:B------:R-:W-:Y:S05]  /*0f10*/  BRA `(.L_x_12) ;  /* 0x0000000000087947 */ /* 0x000fea0003800000 */
.L_x_13:
[----:B------:R-:W-:Y:S02]  /*0f20*/  ULDC UR4, c[0x0][0x584] ;  /* 0x0001610000047ab9 */ /* 0x000fe40000000800 */
[----:B------:R-:W-:-:S07]  /*0f30*/  IMAD.U32 R72, RZ, RZ, UR4 ;  /* 0x00000004ff487e24 */ /* 0x000fce000f8e00ff */
.L_x_12:
[----:B------:R-:W-:-:S13]  /*0f40*/  LOP3.LUT P0, RZ, R0, 0xff, RZ, 0xc0, !PT ;  /* 0x000000ff00ff7812 */ /* 0x000fda000780c0ff */
[----:B------:R-:W-:Y:S05]  /*0f50*/  @!P0 EXIT ;  /* 0x000000000000894d */ /* 0x000fea0003800000 */
[----:B------:R-:W-:Y:S01]  /*0f60*/  ULDC UR4, c[0x0][0x28c] ;  /* 0x0000a30000047ab9 */ /* 0x000fe20000000800 */
[----:B------:R-:W-:Y:S01]  /*0f70*/  LOP3.LUT R88, R19, 0x1, RZ, 0xfc, !PT ;  /* 0x0000000113587812 */ /* 0x000fe200078efcff */
[----:B------:R-:W-:Y:S01]  /*0f80*/  UIADD3 UR4, UR4, 0x1f, URZ ;  /* 0x0000001f04047890 */ /* 0x000fe2000fffe03f */
[----:B------:R-:W-:Y:S01]  /*0f90*/  UMOV UR38, URZ ;  /* 0x0000003f00267c82 */ /* 0x000fe20008000000 */
[----:B------:R-:W-:Y:S02]  /*0fa0*/  UMOV UR39, URZ ;  /* 0x0000003f00277c82 */ /* 0x000fe40008000000 */
[----:B------:R-:W-:-:S04]  /*0fb0*/  USHF.R.S32.HI UR5, URZ, 0x1f, UR4 ;  /* 0x0000001f3f057899 */ /* 0x000fc80008011404 */
[----:B------:R-:W-:-:S04]  /*0fc0*/  ULEA.HI UR5, UR5, UR4, URZ, 0x5 ;  /* 0x0000000405057291 */ /* 0x000fc8000f8f283f */
[----:B------:R-:W-:-:S12]  /*0fd0*/  USHF.R.S32.HI UR40, URZ, 0x5, UR5 ;  /* 0x000000053f287899 */ /* 0x000fd80008011405 */
.L_x_111:
[----:B------:R-:W-:Y:S01]  /*0fe0*/  LOP3.LUT R0, R18, 0x80, RZ, 0xc0, !PT ;  /* 0x0000008012007812 */ /* 0x000fe200078ec0ff */
[----:B--2---:R-:W2:Y:S01]  /*0ff0*/  S2UR UR6, SR_CgaCtaId ;  /* 0x00000000000679c3 */ /* 0x004ea20000008800 */
[----:B------:R-:W-:Y:S02]  /*1000*/  UMOV UR41, 0x400 ;  /* 0x0000040000297882 */ /* 0x000fe40000000000 */
[----:B------:R-:W-:-:S06]  /*1010*/  SHF.R.U32.HI R0, RZ, 0x7, R0 ;  /* 0x00000007ff007819 */ /* 0x000fcc0000011600 */
[----:B------:R-:W3:Y:S01]  /*1020*/  SHFL.IDX PT, R0, R0, RZ, 0x1f ;  /* 0x00001fff00007589 */ /* 0x000ee200000e0000 */
[----:B--2---:R-:W-:Y:S01]  /*1030*/  ULEA UR41, UR6, UR41, 0x18 ;  /* 0x0000002906297291 */ /* 0x004fe2000f8ec03f */
[----:B---3--:R-:W-:-:S13]  /*1040*/  R2UR UR4, R0 ;  /* 0x00000000000472ca */ /* 0x008fda00000e0000 */
[----:B------:R-:W-:-:S04]  /*1050*/  ULEA.HI UR5, UR4, UR4, URZ, 0x1 ;  /* 0x0000000404057291 */ /* 0x000fc8000f8f083f */
[----:B------:R-:W-:-:S04]  /*1060*/  ULOP3.LUT UR5, UR5, 0xffffe, URZ, 0xc0, !UPT ;  /* 0x000ffffe05057892 */ /* 0x000fc8000f8ec03f */
[----:B------:R-:W-:-:S03]  /*1070*/  UIADD3 UR5, UR4, -UR5, URZ ;  /* 0x8000000504057290 */ /* 0x000fc6000fffe03f */
[----:B------:R-:W-:Y:S01]  /*1080*/  ULDC UR4, c[0x0][0x28c] ;  /* 0x0000a30000047ab9 */ /* 0x000fe20000000800 */
[----:B------:R-:W-:Y:S01]  /*1090*/  ULEA UR5, UR5, UR41, 0xc ;  /* 0x0000002905057291 */ /* 0x000fe2000f8e603f */
[----:B------:R-:W-:-:S03]  /*10a0*/  ISETP.LT.AND P0, PT, RZ, UR4, PT ;  /* 0x00000004ff007c0c */ /* 0x000fc6000bf01270 */
[----:B------:R-:W-:-:S04]  /*10b0*/  UIADD3 UR5, UR5, 0x180, URZ ;  /* 0x0000018005057890 */ /* 0x000fc8000fffe03f */
[----:B------:R-:W-:-:S04]  /*10c0*/  USHF.R.U32.HI UR5, URZ, 0x4, UR5 ;  /* 0x000000043f057899 */ /* 0x000fc80008011605 */
[----:B------:R-:W-:Y:S02]  /*10d0*/  ULOP3.LUT UR42, UR5, 0x3fff, URZ, 0xc0, !UPT ;  /* 0x00003fff052a7892 */ /* 0x000fe4000f8ec03f */
[----:B0----5:R-:W-:Y:S10]  /*10e0*/  @P0 BRA `(.L_x_14) ;  /* 0x0000000000400947 */ /* 0x021ff40003800000 */
[----:B------:R-:W-:Y:S01]  /*10f0*/  MOV R0, 0x0 ;  /* 0x0000000000007802 */ /* 0x000fe20000000f00 */
[----:B------:R-:W-:Y:S01]  /*1100*/  ULDC.64 UR4, c[0x4][0x68] ;  /* 0x01001a0000047ab9 */ /* 0x000fe20000000a00 */
[----:B------:R-:W-:Y:S01]  /*1110*/  ULDC.64 UR6, c[0x4][0x8] ;  /* 0x0100020000067ab9 */ /* 0x000fe20000000a00 */
[----:B01----:R-:W-:Y:S01]  /*1120*/  IMAD.U32 R4, RZ, RZ, UR4 ;  /* 0x00000004ff047e24 */ /* 0x003fe2000f8e00ff */
[----:B------:R0:W1:Y:S01]  /*1130*/  LDC.64 R14, c[0x4][R0] ;  /* 0x01000000000e7b82 */ /* 0x0000620000000a00 */
[----:B------:R-:W-:Y:S01]  /*1140*/  IMAD.U32 R5, RZ, RZ, UR5 ;  /* 0x00000005ff057e24 */ /* 0x000fe2000f8e00ff */
[----:B------:R-:W-:Y:S01]  /*1150*/  ULDC.64 UR4, c[0x4][0x70] ;  /* 0x01001c0000047ab9 */ /* 0x000fe20000000a00 */
[----:B------:R-:W-:Y:S02]  /*1160*/  IMAD.U32 R10, RZ, RZ, UR6 ;  /* 0x00000006ff0a7e24 */ /* 0x000fe4000f8e00ff */
[----:B------:R-:W-:Y:S02]  /*1170*/  IMAD.U32 R6, RZ, RZ, UR4 ;  /* 0x00000004ff067e24 */ /* 0x000fe4000f8e00ff */
[----:B------:R-:W-:-:S02]  /*1180*/  IMAD.U32 R7, RZ, RZ, UR5 ;  /* 0x00000005ff077e24 */ /* 0x000fc4000f8e00ff */
[----:B------:R-:W-:Y:S02]  /*1190*/  IMAD.U32 R11, RZ, RZ, UR7 ;  /* 0x00000007ff0b7e24 */ /* 0x000fe4000f8e00ff */
[----:B------:R-:W-:Y:S02]  /*11a0*/  IMAD.MOV.U32 R8, RZ, RZ, 0x1e1 ;  /* 0x000001e1ff087424 */ /* 0x000fe400078e00ff */
[----:B------:R-:W-:Y:S02]  /*11b0*/  IMAD.MOV.U32 R12, RZ, RZ, 0x1 ;  /* 0x00000001ff0c7424 */ /* 0x000fe400078e00ff */
[----:B0-----:R-:W-:-:S07]  /*11c0*/  IMAD.MOV.U32 R13, RZ, RZ, RZ ;  /* 0x000000ffff0d7224 */ /* 0x001fce00078e00ff */
[----:B------:R-:W-:-:S07]  /*11d0*/  LEPC R20, `(.L_x_14) ;  /* 0x000000001014794e */ /* 0x000fce0000000000 */
[----:B-1---5:R-:W-:Y:S05]  /*11e0*/  CALL.ABS.NOINC R14 ;  /* 0x000000000e007343 */ /* 0x022fea0003c00000 */
.L_x_14:
[----:B------:R-:W-:-:S13]  /*11f0*/  ISETP.NE.AND P0, PT, R88, 0x3, PT ;  /* 0x000000035800780c */ /* 0x000fda0003f05270 */
[----:B------:R-:W-:Y:S05]  /*1200*/  @!P0 BRA `(.L_x_15) ;  /* 0x0000000000048947 */ /* 0x000fea0003800000 */
[----:B------:R-:W-:Y:S01]  /*1210*/  BPT.TRAP 0x1 ;  /* 0x000000040000795c */ /* 0x000fe20000300000 */
.L_x_15:
[----:B------:R-:W-:Y:S02]  /*1220*/  IMAD.U32 R3, RZ, RZ, UR39 ;  /* 0x00000027ff037e24 */ /* 0x000fe4000f8e00ff */
[----:B------:R-:W-:-:S03]  /*1230*/  IMAD.U32 R0, RZ, RZ, UR38 ;  /* 0x00000026ff007e24 */ /* 0x000fc6000f8e00ff */
[----:B------:R-:W-:Y:S02]  /*1240*/  LEA R3, R3, UR41, 0x3 ;  /* 0x0000002903037c11 */ /* 0x000fe4000f8e18ff */
[----:B------:R-:W-:-:S04]  /*1250*/  SHF.L.U32 R0, R0, 0x1f, RZ ;  /* 0x0000001f00007819 */ /* 0x000fc800000006ff */
[----:B------:R2:W3:Y:S01]  /*1260*/  SYNCS.PHASECHK.TRANS64.TRYWAIT P1, [R3+URZ], R0 ;  /* 0x00000000030075a7 */ /* 0x0004e2000802017f */
[----:B------:R-:W-:Y:S05]  /*1270*/  @!P0 BRA `(.L_x_16) ;  /* 0x0000000000048947 */ /* 0x000fea0003800000 */
[----:B------:R-:W-:Y:S01]  /*1280*/  BPT.TRAP 0x1 ;  /* 0x000000040000795c */ /* 0x000fe20000300000 */
.L_x_16:
[----:B---3--:R-:W-:Y:S05]  /*1290*/  @P1 BRA `(.L_x_17) ;  /* 0x0000000000081947 */ /* 0x008fea0003800000 */
[----:B------:R-:W3:Y:S02]  /*12a0*/  SYNCS.PHASECHK.TRANS64.TRYWAIT P1, [R3+URZ], R0 ;  /* 0x00000000030075a7 */ /* 0x000ee4000802017f */
[----:B---3--:R-:W-:Y:S05]  /*12b0*/  @!P1 BRA `(.L_x_18) ;  /* 0x0000006400649947 */ /* 0x008fea0003800000 */
.L_x_17:
[----:B------:R-:W-:-:S04]  /*12c0*/  UISETP.LT.AND UP0, UPT, UR40, 0x1, UPT ;  /* 0x000000012800788c */ /* 0x000fc8000bf01270 */
[----:B------:R-:W-:-:S06]  /*12d0*/  USEL UR4, UR40, 0x1, UP0 ;  /* 0x0000000128047887 */ /* 0x000fcc0008000000 */
[----:B--23--:R-:W-:Y:S01]  /*12e0*/  IMAD.U32 R0, RZ, RZ, UR4 ;  /* 0x00000004ff007e24 */ /* 0x00cfe2000f8e00ff */
[----:B------:R-:W-:Y:S05]  /*12f0*/  WARPSYNC.ALL ;  /* 0x0000000000007948 */ /* 0x000fea0003800000 */
[----:B------:R-:W-:-:S04]  /*1300*/  IADD3 R0, -R0, UR40, RZ ;  /* 0x0000002800007c10 */ /* 0x000fc8000fffe1ff */
[----:B------:R-:W-:Y:S01]  /*1310*/  ISETP.GE.AND P1, PT, R0, 0x1, PT ;  /* 0x000000010000780c */ /* 0x000fe20003f26270 */
[----:B------:R-:W-:Y:S01]  /*1320*/  UIADD3 UR4, UR41, 0x30180, URZ ;  /* 0x0003018029047890 */ /* 0x000fe2000fffe03f */
[----:B------:R-:W-:Y:S01]  /*1330*/  WARPGROUP.ARRIVE ;  /* 0x00000000000079c5 */ /* 0x000fe20000000000 */
[----:B------:R-:W-:Y:S01]  /*1340*/  UMOV UR9, 0x80000020 ;  /* 0x8000002000097882 */ /* 0x000fe20000000000 */
[----:B------:R-:W-:Y:S01]  /*1350*/  UMOV UR11, 0x80000020 ;  /* 0x80000020000b7882 */ /* 0x000fe20000000000 */
[----:B------:R-:W-:-:S04]  /*1360*/  USHF.R.U32.HI UR4, URZ, 0x4, UR4 ;  /* 0x000000043f047899 */ /* 0x000fc80008011604 */
[----:B------:R-:W-:Y:S02]  /*1370*/  ULOP3.LUT UR5, UR4, 0x3fff, URZ, 0xc0, !UPT ;  /* 0x00003fff04057892 */ /* 0x000fe4000f8ec03f */
[----:B------:R-:W-:Y:S02]  /*1380*/  ULOP3.LUT UR4, UR42, 0x10000, URZ, 0xfc, !UPT ;  /* 0x000100002a047892 */ /* 0x000fe4000f8efc3f */
[----:B------:R-:W-:Y:S02]  /*1390*/  ULOP3.LUT UR5, UR5, 0x10000, URZ, 0xfc, !UPT ;  /* 0x0001000005057892 */ /* 0x000fe4000f8efc3f */
[----:B------:R-:W-:Y:S02]  /*13a0*/  UIMAD UR7, UR39, 0x600, UR4 ;  /* 0x00000600270778a4 */ /* 0x000fe4000f8e0204 */
[----:B------:R-:W-:Y:S02]  /*13b0*/  ULEA UR6, UR39, UR5, 0x7 ;  /* 0x0000000527067291 */ /* 0x000fe4000f8e383f */
[----:B------:R-:W-:-:S02]  /*13c0*/  UIADD3 UR12, UR7, 0x200, URZ ;  /* 0x00000200070c7890 */ /* 0x000fc4000fffe03f */
[----:B------:R-:W-:Y:S02]  /*13d0*/  UIADD3 UR13, UR7, 0x400, URZ ;  /* 0x00000400070d7890 */ /* 0x000fe4000fffe03f */
[----:B------:R-:W-:Y:S01]  /*13e0*/  UMOV UR8, UR7 ;  /* 0x0000000700087c82 */ /* 0x000fe20008000000 */
[----:B------:R-:W-:Y:S02]  /*13f0*/  UMOV UR10, UR6 ;  /* 0x00000006000a7c82 */ /* 0x000fe40008000000 */
[----:B------:R-:W-:Y:S01]  /*1400*/  HGMMA.64x32x16.F32.BF16 R56, gdesc[UR8], RZ, !UPT, gsb0 ;  /* 0x00600000083879f0 */ /* 0x000fe2000c0018ff */
[----:B------:R-:W-:Y:S01]  /*1410*/  UMOV UR8, UR12 ;  /* 0x0000000c00087c82 */ /* 0x000fe20008000000 */
[----:B------:R-:W-:Y:S01]  /*1420*/  UMOV UR9, 0x80000020 ;  /* 0x8000002000097882 */ /* 0x000fe20000000000 */
[----:B------:R-:W-:Y:S02]  /*1430*/  WARPGROUP.DEPBAR.LE gsb0, 0x0 ;  /* 0x00008000000079c5 */ /* 0x000fe40000010000 */
[----:B------:R-:W-:-:S06]  /*1440*/  WARPGROUP.ARRIVE ;  /* 0x00000000000079c5 */ /* 0x000fcc0000000000 */
[----:B------:R-:W-:Y:S01]  /*1450*/  HGMMA.64x32x16.F32.BF16 R40, gdesc[UR8], RZ, !UPT, gsb0 ;  /* 0x00600000082879f0 */ /* 0x000fe2000c0018ff */
[----:B------:R-:W-:Y:S01]  /*1460*/  UMOV UR8, UR13 ;  /* 0x0000000d00087c82 */ /* 0x000fe20008000000 */
[----:B------:R-:W-:Y:S01]  /*1470*/  UMOV UR9, 0x80000020 ;  /* 0x8000002000097882 */ /* 0x000fe20000000000 */
[----:B------:R-:W-:Y:S02]  /*1480*/  WARPGROUP.DEPBAR.LE gsb0, 0x0 ;  /* 0x00008000000079c5 */ /* 0x000fe40000010000 */
[----:B------:R-:W-:-:S06]  /*1490*/  WARPGROUP.ARRIVE ;  /* 0x00000000000079c5 */ /* 0x000fcc0000000000 */
[----:B------:R-:W-:Y:S01]  /*14a0*/  HGMMA.64x32x16.F32.BF16 R24, gdesc[UR8], RZ, !UPT, gsb0 ;  /* 0x00600000081879f0 */ /* 0x000fe2000c0018ff */
[----:B------:R-:W-:Y:S02]  /*14b0*/  UIADD3 UR8, UR7, 0x2, URZ ;  /* 0x0000000207087890 */ /* 0x000fe4000fffe03f */
[----:B------:R-:W-:Y:S01]  /*14c0*/  UIADD3 UR10, UR6, 0x2, URZ ;  /* 0x00000002060a7890 */ /* 0x000fe2000fffe03f */
[----:B------:R-:W-:Y:S01]  /*14d0*/  UMOV UR9, 0x80000020 ;  /* 0x8000002000097882 */ /* 0x000fe20000000000 */
[----:B------:R-:W-:Y:S01]  /*14e0*/  UMOV UR11, 0x80000020 ;  /* 0x80000020000b7882 */ /* 0x000fe20000000000 */
[----:B------:R-:W-:Y:S02]  /*14f0*/  UIADD3 UR6, UR7, 0x202, URZ ;  /* 0x0000020207067890 */ /* 0x000fe4000fffe03f */
[----:B------:R-:W-:Y:S01]  /*1500*/  UIADD3 UR7, UR7, 0x402, URZ ;  /* 0x0000040207077890 */ /* 0x000fe2000fffe03f */
[----:B------:R-:W-:Y:S02]  /*1510*/  WARPGROUP.DEPBAR.LE gsb0, 0x0 ;  /* 0x00008000000079c5 */ /* 0x000fe40000010000 */
[----:B------:R-:W-:-:S06]  /*1520*/  WARPGROUP.ARRIVE ;  /* 0x00000000000079c5 */ /* 0x000fcc0000000000 */
[----:B------:R-:W-:Y:S01]  /*1530*/  HGMMA.64x32x16.F32.BF16 R56, gdesc[UR8], R56, gsb0 ;  /* 0x00600000083879f0 */ /* 0x000fe20008001838 */
[----:B------:R-:W-:Y:S01]  /*1540*/  UMOV UR8, UR6 ;  /* 0x0000000600087c82 */ /* 0x000fe20008000000 */
[----:B------:R-:W-:Y:S01]  /*1550*/  UMOV UR9, 0x80000020 ;  /* 0x8000002000097882 */ /* 0x000fe20000000000 */
[----:B------:R-:W-:Y:S02]  /*1560*/  WARPGROUP.DEPBAR.LE gsb0, 0x0 ;  /* 0x00008000000079c5 */ /* 0x000fe40000010000 */
[----:B------:R-:W-:-:S06]  /*1570*/  WARPGROUP.ARRIVE ;  /* 0x00000000000079c5 */ /* 0x000fcc0000000000 */
[----:B------:R-:W-:Y:S01]  /*1580*/  HGMMA.64x32x16.F32.BF16 R40, gdesc[UR8], R40, gsb0 ;  /* 0x00600000082879f0 */ /* 0x000fe20008001828 */
[----:B------:R-:W-:Y:S01]  /*1590*/  UMOV UR8, UR7 ;  /* 0x0000000700087c82 */ /* 0x000fe20008000000 */
[----:B------:R-:W-:Y:S01]  /*15a0*/  UMOV UR9, 0x80000020 ;  /* 0x8000002000097882 */ /* 0x000fe20000000000 */
[----:B------:R-:W-:Y:S02]  /*15b0*/  WARPGROUP.DEPBAR.LE gsb0, 0x0 ;  /* 0x00008000000079c5 */ /* 0x000fe40000010000 */
[----:B------:R-:W-:-:S06]  /*15c0*/  WARPGROUP.ARRIVE ;  /* 0x00000000000079c5 */ /* 0x000fcc0000000000 */
[----:B------:R-:W-:Y:S03]  /*15d0*/  HGMMA.64x32x16.F32.BF16 R24, gdesc[UR8], R24, gsb0 ;  /* 0x00600000081879f0 */ /* 0x000fe60008001818 */
[----:B------:R-:W-:Y:S02]  /*15e0*/  WARPGROUP.DEPBAR.LE gsb0, 0x0 ;  /* 0x00008000000079c5 */ /* 0x000fe40000010000 */
[----:B------:R-:W-:Y:S05]  /*15f0*/  @!P1 BRA `(.L_x_19) ;  /* 0x0000000400389947 */ /* 0x000fea0003800000 */
[----:B------:R-:W-:Y:S01]  /*1600*/  UIADD3 UR6, UR39, 0x1, URZ ;  /* 0x0000000127067890 */ /* 0x000fe2000fffe03f */
[----:B------:R-:W-:-:S03]  /*1610*/  IMAD.MOV.U32 R3, RZ, RZ, R0 ;  /* 0x000000ffff037224 */ /* 0x000fc600078e0000 */
[----:B------:R-:W-:-:S04]  /*1620*/  UISETP.NE.AND UP0, UPT, UR6, 0x8, UPT ;  /* 0x000000080600788c */ /* 0x000fc8000bf05270 */
[----:B------:R-:W-:Y:S02]  /*1630*/  USEL UR7, URZ, 0x1, UP0 ;  /* 0x000000013f077887 */ /* 0x000fe40008000000 */
[----:B------:R-:W-:Y:S02]  /*1640*/  USEL UR6, UR6, URZ, UP0 ;  /* 0x0000003f06067287 */ /* 0x000fe40008000000 */
[----:B------:R-:W-:-:S06]  /*1650*/  ULOP3.LUT UR7, UR38, UR7, URZ, 0x3c, !UPT ;  /* 0x0000000726077292 */ /* 0x000fcc000f8e3c3f */
[----:B------:R-:W-:Y:S01]  /*1660*/  IMAD.U32 R6, RZ, RZ, UR7 ;  /* 0x00000007ff067e24 */ /* 0x000fe2000f8e00ff */
[----:B------:R-:W-:-:S06]  /*1670*/  UMOV UR7, UR39 ;  /* 0x0000002700077c82 */ /* 0x000fcc0008000000 */
.L_x_26:
[----:B------:R-:W-:Y:S05]  /*1680*/  @!P0 BRA `(.L_x_20) ;  /* 0x0000000000048947 */ /* 0x000fea0003800000 */
[----:B------:R-:W-:Y:S01]  /*1690*/  BPT.TRAP 0x1 ;  /* 0x000000040000795c */ /* 0x000fe20000300000 */
.L_x_20:
[----:B------:R-:W-:Y:S01]  /*16a0*/  ULEA UR8, UR6, UR41, 0x3 ;  /* 0x0000002906087291 */ /* 0x000fe2000f8e183f */
[----:B01----:R-:W-:-:S08]  /*16b0*/  SHF.L.U32 R4, R6, 0x1f, RZ ;  /* 0x0000001f06047819 */ /* 0x003fd000000006ff */
[----:B------:R0:W1:Y:S01]  /*16c0*/  SYNCS.PHASECHK.TRANS64.TRYWAIT P1, [UR8], R4 ;  /* 0x00000004ff0075a7 */ /* 0x0000620008020148 */
[----:B------:R-:W-:Y:S05]  /*16d0*/  @!P0 BRA `(.L_x_21) ;  /* 0x0000000000048947 */ /* 0x000fea0003800000 */
[----:B------:R-:W-:Y:S01]  /*16e0*/  BPT.TRAP 0x1 ;  /* 0x000000040000795c */ /* 0x000fe20000300000 */
.L_x_21:
[----:B-1----:R-:W-:Y:S05]  /*16f0*/  @P1 BRA `(.L_x_22) ;  /* 0x0000000000081947 */ /* 0x002fea0003800000 */
[----:B------:R-:W1:Y:S02]  /*1700*/  SYNCS.PHASECHK.TRANS64.TRYWAIT P1, [UR8], R4 ;  /* 0x00000004ff0075a7 */ /* 0x000e640008020148 */
[----:B-1----:R-:W-:Y:S05]  /*1710*/  @!P1 BRA `(.L_x_23) ;  /* 0x0000006000609947 */ /* 0x002fea0003800000 */
.L_x_22:
[----:B------:R-:W-:Y:S01]  /*1720*/  ULEA UR12, UR6, UR5, 0x7 ;  /* 0x00000005060c7291 */ /* 0x000fe2000f8e383f */
[----:B------:R-:W-:Y:S01]  /*1730*/  WARPGROUP.ARRIVE ;  /* 0x00000000000079c5 */ /* 0x000fe20000000000 */
[----:B------:R-:W-:Y:S01]  /*1740*/  UIMAD UR13, UR6, 0x600, UR4 ;  /* 0x00000600060d78a4 */ /* 0x000fe2000f8e0204 */
[----:B------:R-:W-:Y:S01]  /*1750*/  UMOV UR11, 0x80000020 ;  /* 0x80000020000b7882 */ /* 0x000fe20000000000 */
[----:B------:R-:W-:Y:S02]  /*1760*/  UMOV UR9, 0x80000020 ;  /* 0x8000002000097882 */ /* 0x000fe40000000000 */
[----:B------:R-:W-:Y:S01]  /*1770*/  UIADD3 UR14, UR13, 0x200, URZ ;  /* 0x000002000d0e7890 */ /* 0x000fe2000fffe03f */
[----:B------:R-:W-:Y:S02]  /*1780*/  UMOV UR10, UR12 ;  /* 0x0000000c000a7c82 */ /* 0x000fe40008000000 */
[----:B------:R-:W-:Y:S01]  /*1790*/  UMOV UR8, UR13 ;  /* 0x0000000d00087c82 */ /* 0x000fe20008000000 */
[----:B------:R-:W-:Y:S01]  /*17a0*/  UIADD3 UR15, UR13, 0x400, URZ ;  /* 0x000004000d0f7890 */ /* 0x000fe2000fffe03f */
[----:B------:R-:W-:Y:S01]  /*17b0*/  HGMMA.64x32x16.F32.BF16 R56, gdesc[UR8], R56, gsb0 ;  /* 0x00600000083879f0 */ /* 0x000fe20008001838 */
[----:B------:R-:W-:Y:S01]  /*17c0*/  UMOV UR9, 0x80000020 ;  /* 0x8000002000097882 */ /* 0x000fe20000000000 */
[----:B------:R-:W-:Y:S01]  /*17d0*/  UMOV UR8, UR14 ;  /* 0x0000000e00087c82 */ /* 0x000fe20008000000 */
[----:B------:R-:W-:-:S02]  /*17e0*/  WARPGROUP.DEPBAR.LE gsb0, 0x0 ;  /* 0x00008000000079c5 */ /* 0x000fc40000010000 */
[----:B------:R-:W-:-:S06]  /*17f0*/  WARPGROUP.ARRIVE ;  /* 0x00000000000079c5 */ /* 0x000fcc0000000000 */
[----:B------:R-:W-:Y:S01]  /*1800*/  HGMMA.64x32x16.F32.BF16 R40, gdesc[UR8], R40, gsb0 ;  /* 0x00600000082879f0 */ /* 0x000fe20008001828 */
[----:B------:R-:W-:Y:S01]  /*1810*/  UMOV UR8, UR15 ;  /* 0x0000000f00087c82 */ /* 0x000fe20008000000 */
[----:B------:R-:W-:Y:S01]  /*1820*/  UMOV UR9, 0x80000020 ;  /* 0x8000002000097882 */ /* 0x000fe20000000000 */
[----:B------:R-:W-:Y:S02]  /*1830*/  WARPGROUP.DEPBAR.LE gsb0, 0x0 ;  /* 0x00008000000079c5 */ /* 0x000fe40000010000 */
[----:B------:R-:W-:-:S06]  /*1840*/  WARPGROUP.ARRIVE ;  /* 0x00000000000079c5 */ /* 0x000fcc0000000000 */
[----:B------:R-:W-:Y:S01]  /*1850*/  HGMMA.64x32x16.F32.BF16 R24, gdesc[UR8], R24, gsb0 ;  /* 0x00600000081879f0 */ /* 0x000fe20008001818 */
        /* <DEDUP_REMOVED lines=21> */
[----:B------:R-:W-:Y:S01]  /*19b0*/  BPT.TRAP 0x1 ;  /* 0x000000040000795c */ /* 0x000fe20000300000 */
.L_x_24:
[----:B------:R-:W-:Y:S01]  /*19c0*/  ULEA UR8, UR7, UR41, 0x3 ;  /* 0x0000002907087291 */ /* 0x000fe2000f8e183f */
[----:B------:R-:W-:-:S03]  /*19d0*/  ISETP.GT.U32.AND P1, PT, R19, 0x1, PT ;  /* 0x000000011300780c */ /* 0x000fc60003f24070 */
[----:B------:R-:W-:-:S04]  /*19e0*/  UIADD3 UR8, UR8, 0x40, URZ ;  /* 0x0000004008087890 */ /* 0x000fc8000fffe03f */
[----:B------:R-:W-:-:S09]  /*19f0*/  UPRMT UR8, URZ, 0x654, UR8 ;  /* 0x000006543f087896 */ /* 0x000fd20008000008 */
[----:B------:R-:W-:Y:S01]  /*1a00*/  SYNCS.ARRIVE.TRANS64.RED.A1T0 RZ, [UR8], RZ ;  /* 0x000000ffffff79a7 */ /* 0x000fe20008100408 */
[----:B------:R-:W-:Y:S05]  /*1a10*/  @P1 BRA `(.L_x_25) ;  /* 0x0000000000041947 */ /* 0x000fea0003800000 */
[----:B------:R-:W-:Y:S01]  /*1a20*/  BPT.TRAP 0x1 ;  /* 0x000000040000795c */ /* 0x000fe20000300000 */
.L_x_25:
[----:B------:R-:W-:Y:S01]  /*1a30*/  UIADD3 UR6, UR6, 0x1, URZ ;  /* 0x0000000106067890 */ /* 0x000fe2000fffe03f */
[C---:B------:R-:W-:Y:S01]  /*1a40*/  ISETP.GT.AND P1, PT, R3.reuse, 0x1, PT ;  /* 0x000000010300780c */ /* 0x040fe20003f24270 */
[----:B------:R-:W-:Y:S01]  /*1a50*/  UIADD3 UR7, UR7, 0x1, URZ ;  /* 0x0000000107077890 */ /* 0x000fe2000fffe03f */
[----:B------:R-:W-:Y:S01]  /*1a60*/  VIADD R3, R3, 0xffffffff ;  /* 0xffffffff03037836 */ /* 0x000fe20000000000 */
[----:B------:R-:W-:Y:S02]  /*1a70*/  UISETP.NE.AND UP0, UPT, UR6, 0x8, UPT ;  /* 0x000000080600788c */ /* 0x000fe4000bf05270 */
[----:B------:R-:W-:Y:S02]  /*1a80*/  UISETP.NE.AND UP1, UPT, UR7, 0x8, UPT ;  /* 0x000000080700788c */ /* 0x000fe4000bf25270 */
[----:B------:R-:W-:Y:S02]  /*1a90*/  USEL UR8, URZ, 0x1, UP0 ;  /* 0x000000013f087887 */ /* 0x000fe40008000000 */
[----:B------:R-:W-:-:S02]  /*1aa0*/  USEL UR6, UR6, URZ, UP0 ;  /* 0x0000003f06067287 */ /* 0x000fc40008000000 */
[----:B------:R-:W-:Y:S02]  /*1ab0*/  USEL UR7, UR7, URZ, UP1 ;  /* 0x0000003f07077287 */ /* 0x000fe40008800000 */
[----:B------:R-:W-:Y:S01]  /*1ac0*/  LOP3.LUT R6, R6, UR8, RZ, 0x3c, !PT ;  /* 0x0000000806067c12 */ /* 0x000fe2000f8e3cff */
[----:B------:R-:W-:Y:S09]  /*1ad0*/  @P1 BRA `(.L_x_26) ;  /* 0xfffffff800e81947 */ /* 0x000ff2000383ffff */
.L_x_19:
[----:B------:R-:W2:Y:S02]  /*1ae0*/  LDC R3, c[0x0][0x28c] ;  /* 0x0000a300ff037b82 */ /* 0x000ea40000000800 */
[----:B--2---:R-:W-:-:S13]  /*1af0*/  ISETP.GE.AND P1, PT, R3, 0x1, PT ;  /* 0x000000010300780c */ /* 0x004fda0003f26270 */
[----:B------:R-:W-:Y:S05]  /*1b00*/  @!P1 BRA `(.L_x_27) ;  /* 0x0000000000309947 */ /* 0x000fea0003800000 */
[----:B------:R-:W-:Y:S05]  /*1b10*/  @!P0 BRA `(.L_x_28) ;  /* 0x0000000000048947 */ /* 0x000fea0003800000 */
[----:B------:R-:W-:Y:S01]  /*1b20*/  BPT.TRAP 0x1 ;  /* 0x000000040000795c */ /* 0x000fe20000300000 */
.L_x_28:
[----:B------:R-:W-:Y:S02]  /*1b30*/  R2UR UR4, R0 ;  /* 0x00000000000472ca */ /* 0x000fe400000e0000 */
[----:B------:R-:W-:-:S11]  /*1b40*/  ISETP.GT.U32.AND P0, PT, R19, 0x1, PT ;  /* 0x000000011300780c */ /* 0x000fd60003f04070 */
[----:B------:R-:W-:-:S04]  /*1b50*/  UIADD3 UR4, UR4, UR39, URZ ;  /* 0x0000002704047290 */ /* 0x000fc8000fffe03f */
[----:B------:R-:W-:-:S04]  /*1b60*/  USHF.L.U32 UR4, UR4, 0x3, URZ ;  /* 0x0000000304047899 */ /* 0x000fc8000800063f */
[----:B------:R-:W-:-:S04]  /*1b70*/  ULOP3.LUT UR4, UR4, 0x38, URZ, 0xc0, !UPT ;  /* 0x0000003804047892 */ /* 0x000fc8000f8ec03f */
[----:B------:R-:W-:-:S04]  /*1b80*/  UIADD3 UR4, UR41, 0x40, UR4 ;  /* 0x0000004029047890 */ /* 0x000fc8000fffe004 */
[----:B------:R-:W-:-:S09]  /*1b90*/  UPRMT UR4, URZ, 0x654, UR4 ;  /* 0x000006543f047896 */ /* 0x000fd20008000004 */
[----:B------:R-:W-:Y:S01]  /*1ba0*/  SYNCS.ARRIVE.TRANS64.RED.A1T0 RZ, [UR4], RZ ;  /* 0x000000ffffff79a7 */ /* 0x000fe20008100404 */
[----:B------:R-:W-:Y:S05]  /*1bb0*/  @P0 BRA `(.L_x_27) ;  /* 0x0000000000040947 */ /* 0x000fea0003800000 */
[----:B------:R-:W-:Y:S01]  /*1bc0*/  BPT.TRAP 0x1 ;  /* 0x000000040000795c */ /* 0x000fe20000300000 */
.L_x_27:
[----:B------:R-:W2:Y:S01]  /*1bd0*/  LDC R6, c[0x0][0x288] ;  /* 0x0000a200ff067b82 */ /* 0x000ea20000000800 */
[----:B------:R-:W-:Y:S01]  /*1be0*/  LOP3.LUT R0, R22, 0x1, RZ, 0xc0, !PT ;  /* 0x0000000116007812 */ /* 0x000fe200078ec0ff */
[----:B------:R-:W-:Y:S01]  /*1bf0*/  UIADD3 UR39, UR40, UR39, URZ ;  /* 0x0000002728277290 */ /* 0x000fe2000fffe03f */
[----:B------:R-:W-:Y:S01]  /*1c00*/  SHF.R.U32.HI R3, RZ, 0x2, R18 ;  /* 0x00000002ff037819 */ /* 0x000fe20000011612 */
[----:B------:R-:W-:Y:S01]  /*1c10*/  IMAD.SHL.U32 R75, R75, 0x20, RZ ;  /* 0x000000204b4b7824 */ /* 0x000fe200078e00ff */
[----:B01----:R-:W-:Y:S01]  /*1c20*/  LOP3.LUT R4, R18, 0x60, RZ, 0xc0, !PT ;  /* 0x0000006012047812 */ /* 0x003fe200078ec0ff */
[----:B------:R-:W-:Y:S01]  /*1c30*/  IMAD.SHL.U32 R8, R0, 0x40, RZ ;  /* 0x0000004000087824 */ /* 0x000fe200078e00ff */
[----:B------:R-:W-:Y:S01]  /*1c40*/  LOP3.LUT R3, R3, 0x7, RZ, 0xc0, !PT ;  /* 0x0000000703037812 */ /* 0x000fe200078ec0ff */
[----:B------:R-:W-:Y:S01]  /*1c50*/  USHF.R.U32.HI UR4, URZ, 0x3, UR39 ;  /* 0x000000033f047899 */ /* 0x000fe20008011627 */
[----:B------:R-:W-:Y:S01]  /*1c60*/  SHF.R.U32.HI R4, RZ, 0x1, R4 ;  /* 0x00000001ff047819 */ /* 0x000fe20000011604 */
[C---:B------:R-:W-:Y:S01]  /*1c70*/  IMAD.SHL.U32 R14, R18.reuse, 0x2, RZ ;  /* 0x00000002120e7824 */ /* 0x040fe200078e00ff */
[----:B------:R-:W-:Y:S01]  /*1c80*/  LOP3.LUT R5, R18, 0x3, RZ, 0xc0, !PT ;  /* 0x0000000312057812 */ /* 0x000fe200078ec0ff */
[----:B------:R-:W-:Y:S01]  /*1c90*/  ULOP3.LUT UR4, UR4, 0x1, URZ, 0xc0, !UPT ;  /* 0x0000000104047892 */ /* 0x000fe2000f8ec03f */
[--C-:B------:R-:W-:Y:S01]  /*1ca0*/  IADD3 R7, RZ, -R4, -R3.reuse ;  /* 0x80000004ff077210 */ /* 0x100fe20007ffe803 */
[----:B------:R-:W-:Y:S01]  /*1cb0*/  ULDC UR8, c[0x0][0x284] ;  /* 0x0000a10000087ab9 */ /* 0x000fe20000000800 */
[----:B------:R-:W-:Y:S01]  /*1cc0*/  LOP3.LUT R3, R8, 0x40, R3, 0xe2, !PT ;  /* 0x0000004008037812 */ /* 0x000fe200078ee203 */
[----:B------:R-:W-:Y:S01]  /*1cd0*/  UISETP.GT.U32.AND UP1, UPT, UR39, 0x7, UPT ;  /* 0x000000072700788c */ /* 0x000fe2000bf24070 */
[----:B------:R-:W-:Y:S01]  /*1ce0*/  SHF.R.S32.HI R13, RZ, 0x1f, R73 ;  /* 0x0000001fff0d7819 */ /* 0x000fe20000011449 */
[----:B------:R-:W-:Y:S01]  /*1cf0*/  UISETP.NE.U32.AND UP0, UPT, UR4, 0x1, UPT ;  /* 0x000000010400788c */ /* 0x000fe2000bf05070 */
[C---:B------:R-:W-:Y:S01]  /*1d00*/  LOP3.LUT R14, R75.reuse, 0x6, R14, 0xf8, !PT ;  /* 0x000000064b0e7812 */ /* 0x040fe200078ef80e */
[----:B------:R-:W-:Y:S01]  /*1d10*/  ULDC.64 UR6, c[0x0][0x5d0] ;  /* 0x0001740000067ab9 */ /* 0x000fe20000000a00 */
[----:B------:R-:W-:Y:S01]  /*1d20*/  UISETP.LT.U32.AND UP1, UPT, UR40, 0x8, UP1 ;  /* 0x000000082800788c */ /* 0x000fe20008f21070 */
[C---:B------:R-:W-:Y:S01]  /*1d30*/  IMAD.WIDE R10, R74.reuse, 0x180, RZ ;  /* 0x000001804a0a7825 */ /* 0x040fe200078e02ff */
[----:B------:R-:W-:Y:S01]  /*1d40*/  UISETP.GT.U32.AND UP0, UPT, UR40, 0x7, !UP0 ;  /* 0x000000072800788c */ /* 0x000fe2000c704070 */
[----:B--2---:R-:W-:Y:S01]  /*1d50*/  ISETP.GE.AND P0, PT, R75, R6, PT ;  /* 0x000000064b00720c */ /* 0x004fe20003f06270 */
[----:B------:R-:W-:Y:S01]  /*1d60*/  USEL UR5, URZ, 0x1, !UP1 ;  /* 0x000000013f057887 */ /* 0x000fe2000c800000 */
[----:B------:R-:W-:Y:S01]  /*1d70*/  IMAD R8, R5, -0x2, R6 ;  /* 0xfffffffe05087824 */ /* 0x000fe200078e0206 */
[----:B------:R-:W-:Y:S01]  /*1d80*/  SHF.R.S32.HI R15, RZ, 0x1f, R14 ;  /* 0x0000001fff0f7819 */ /* 0x000fe2000001140e */
[----:B------:R-:W-:Y:S01]  /*1d90*/  IMAD R5, R74, 0x180, RZ ;  /* 0x000001804a057824 */ /* 0x000fe200078e02ff */
[----:B------:R-:W-:Y:S01]  /*1da0*/  USEL UR4, URZ, 0x1, !UP0 ;  /* 0x000000013f047887 */ /* 0x000fe2000c000000 */
[----:B------:R-:W-:Y:S01]  /*1db0*/  IMAD R6, R13, UR6, RZ ;  /* 0x000000060d067c24 */ /* 0x000fe2000f8e02ff */
[----:B------:R-:W-:Y:S01]  /*1dc0*/  LOP3.LUT R89, R10, R3, R4, 0xfe, !PT ;  /* 0x000000030a597212 */ /* 0x000fe200078efe04 */
[----:B------:R-:W-:Y:S01]  /*1dd0*/  IMAD R0, R0, -0x40, R7 ;  /* 0xffffffc000007824 */ /* 0x000fe200078e0207 */
[----:B------:R-:W-:Y:S01]  /*1de0*/  ISETP.GE.OR P0, PT, R5, UR8, P0 ;  /* 0x0000000805007c0c */ /* 0x000fe20008706670 */
[C---:B------:R-:W-:Y:S01]  /*1df0*/  IMAD R9, R73.reuse, UR7, R6 ;  /* 0x0000000749097c24 */ /* 0x040fe2000f8e0206 */
[----:B------:R-:W-:Y:S01]  /*1e00*/  ULOP3.LUT UR39, UR39, 0x7, URZ, 0xc0, !UPT ;  /* 0x0000000727277892 */ /* 0x000fe2000f8ec03f */
[----:B------:R-:W-:Y:S01]  /*1e10*/  IMAD.WIDE.U32 R6, R73, UR6, R14 ;  /* 0x0000000649067c25 */ /* 0x000fe2000f8e000e */
[----:B------:R-:W-:Y:S01]  /*1e20*/  ULOP3.LUT UR38, UR4, UR38, UR5, 0x96, !UPT ;  /* 0x0000002604267292 */ /* 0x000fe2000f8e9605 */
[----:B------:R-:W-:-:S02]  /*1e30*/  IADD3 R4, -R5, UR8, R0 ;  /* 0x0000000805047c10 */ /* 0x000fc4000fffe100 */
[----:B------:R-:W-:Y:S02]  /*1e40*/  IMAD.IADD R7, R7, 0x1, R9 ;  /* 0x0000000107077824 */ /* 0x000fe400078e0209 */
[----:B------:R-:W-:Y:S02]  /*1e50*/  IMAD.IADD R0, R8, 0x1, -R75 ;  /* 0x0000000108007824 */ /* 0x000fe400078e0a4b */
[----:B------:R-:W-:Y:S02]  /*1e60*/  IMAD.MOV.U32 R3, RZ, RZ, -0x1 ;  /* 0xffffffffff037424 */ /* 0x000fe400078e00ff */
[----:B------:R-:W-:Y:S05]  /*1e70*/  @P0 BRA `(.L_x_29) ;  /* 0x0000003800a80947 */ /* 0x000fea0003800000 */
[----:B------:R-:W0:Y:S01]  /*1e80*/  LDC.64 R8, c[0x0][0x5c8] ;  /* 0x00017200ff087b82 */ /* 0x000e220000000a00 */
[----:B-----5:R-:W-:Y:S01]  /*1e90*/  FSETP.NEU.AND P0, PT, R72, RZ, PT ;  /* 0x000000ff4800720b */ /* 0x020fe20003f0d000 */
[----:B------:R-:W-:Y:S01]  /*1ea0*/  BSSY B0, `(.L_x_29) ;  /* 0x00003a7000007945 */ /* 0x000fe20003800000 */
[----:B------:R-:W-:-:S04]  /*1eb0*/  ISETP.GT.AND P1, PT, R4, RZ, PT ;  /* 0x000000ff0400720c */ /* 0x000fc80003f24270 */
[----:B------:R-:W-:Y:S01]  /*1ec0*/  ISETP.GT.AND P2, PT, R0, RZ, P1 ;  /* 0x000000ff0000720c */ /* 0x000fe20000f44270 */
[-C--:B0-----:R-:W-:Y:S02]  /*1ed0*/  IMAD R12, R11, R8.reuse, RZ ;  /* 0x000000080b0c7224 */ /* 0x081fe400078e02ff */
[----:B------:R-:W-:-:S04]  /*1ee0*/  IMAD.WIDE.U32 R78, R89, R8, R6 ;  /* 0x00000008594e7225 */ /* 0x000fc800078e0006 */
[----:B------:R-:W-:-:S04]  /*1ef0*/  IMAD R5, R89, R9, R12 ;  /* 0x0000000959057224 */ /* 0x000fc800078e020c */
[----:B------:R-:W-:Y:S01]  /*1f00*/  IMAD.IADD R91, R79, 0x1, R5 ;  /* 0x000000014f5b7824 */ /* 0x000fe200078e0205 */
[----:B------:R-:W-:Y:S06]  /*1f10*/  @!P0 BRA `(.L_x_30) ;  /* 0x0000002800308947 */ /* 0x000fec0003800000 */
[----:B------:R-:W0:Y:S01]  /*1f20*/  LDC.64 R82, c[0x0][0x5b8] ;  /* 0x00016e00ff527b82 */ /* 0x000e220000000a00 */
[----:B------:R-:W-:-:S07]  /*1f30*/  ULDC.64 UR4, c[0x0][0x5c0] ;  /* 0x0001700000047ab9 */ /* 0x000fce0000000a00 */
[----:B------:R-:W1:Y:S08]  /*1f40*/  LDC.64 R20, c[0x0][0x5b0] ;  /* 0x00016c00ff147b82 */ /* 0x000e700000000a00 */
[----:B------:R-:W2:Y:S01]  /*1f50*/  LDC.64 R86, c[0x0][0x5a8] ;  /* 0x00016a00ff567b82 */ /* 0x000ea20000000a00 */
[-C--:B0-----:R-:W-:Y:S02]  /*1f60*/  IMAD R6, R13, R82.reuse, RZ ;  /* 0x000000520d067224 */ /* 0x081fe400078e02ff */
[----:B------:R-:W-:-:S04]  /*1f70*/  IMAD.WIDE.U32 R80, R73, R82, R14 ;  /* 0x0000005249507225 */ /* 0x000fc800078e000e */
[----:B------:R-:W-:Y:S02]  /*1f80*/  IMAD R83, R73, R83, R6 ;  /* 0x0000005349537224 */ /* 0x000fe400078e0206 */
[-C--:B-1----:R-:W-:Y:S02]  /*1f90*/  IMAD R10, R11, R20.reuse, RZ ;  /* 0x000000140b0a7224 */ /* 0x082fe400078e02ff */
[----:B------:R-:W-:Y:S02]  /*1fa0*/  IMAD.IADD R13, R81, 0x1, R83 ;  /* 0x00000001510d7824 */ /* 0x000fe400078e0253 */
[----:B------:R-:W-:Y:S02]  /*1fb0*/  IMAD.MOV.U32 R12, RZ, RZ, R80 ;  /* 0x000000ffff0c7224 */ /* 0x000fe400078e0050 */
[C---:B------:R-:W-:Y:S02]  /*1fc0*/  IMAD R85, R89.reuse, R21, R10 ;  /* 0x0000001559557224 */ /* 0x040fe400078e020a */
[----:B------:R-:W-:-:S04]  /*1fd0*/  IMAD.WIDE.U32 R10, R89, R20, R12 ;  /* 0x00000014590a7225 */ /* 0x000fc800078e000c */
[----:B------:R-:W-:Y:S01]  /*1fe0*/  IMAD.IADD R5, R11, 0x1, R85 ;  /* 0x000000010b057824 */ /* 0x000fe200078e0255 */
[----:B--2---:R-:W-:-:S04]  /*1ff0*/  LEA R6, P0, R10, R86, 0x1 ;  /* 0x000000560a067211 */ /* 0x004fc800078008ff */
[----:B------:R-:W-:-:S05]  /*2000*/  LEA.HI.X R7, R10, R87, R5, 0x1, P0 ;  /* 0x000000570a077211 */ /* 0x000fca00000f0c05 */
[----:B------:R-:W2:Y:S01]  /*2010*/  @P2 LDG.E.LTC128B.U16 R5, desc[UR36][R6.64] ;  /* 0x0000002406052981 */ /* 0x000ea2000c1e1520 */
[----:B------:R-:W-:Y:S01]  /*2020*/  IMAD.WIDE.U32 R74, R89, R20, R14 ;  /* 0x00000014594a7225 */ /* 0x000fe200078e000e */
[----:B------:R-:W-:Y:S01]  /*2030*/  ISETP.GT.AND P3, PT, R0, 0x1, P1 ;  /* 0x000000010000780c */ /* 0x000fe20000f64270 */
[----:B------:R-:W-:Y:S01]  /*2040*/  BSSY B1, `(.L_x_31) ;  /* 0x0000012000017945 */ /* 0x000fe20003800000 */
[----:B------:R-:W-:Y:S01]  /*2050*/  LEA R10, P0, R78, UR4, 0x1 ;  /* 0x000000044e0a7c11 */ /* 0x000fe2000f8008ff */
[----:B------:R-:W-:Y:S02]  /*2060*/  IMAD.IADD R75, R85, 0x1, R75 ;  /* 0x00000001554b7824 */ /* 0x000fe400078e024b */
[----:B------:R-:W-:-:S04]  /*2070*/  IMAD.WIDE.U32 R76, R73, R82, R74 ;  /* 0x00000052494c7225 */ /* 0x000fc800078e004a */
[----:B--2---:R-:W-:-:S04]  /*2080*/  IMAD.U32 R11, R5, 0x10000, RZ ;  /* 0x00010000050b7824 */ /* 0x004fc800078e00ff */
[----:B------:R-:W-:-:S04]  /*2090*/  FMUL R11, R11, R72 ;  /* 0x000000480b0b7220 */ /* 0x000fc80000400000 */
[----:B------:R-:W-:Y:S01]  /*20a0*/  FFMA R11, R56, R23, R11 ;  /* 0x00000017380b7223 */ /* 0x000fe2000000000b */
[----:B------:R-:W-:-:S04]  /*20b0*/  IMAD.IADD R56, R83, 0x1, R77 ;  /* 0x0000000153387824 */ /* 0x000fc800078e024d */
[----:B------:R-:W-:Y:S02]  /*20c0*/  F2FP.BF16.F32.PACK_AB R75, RZ, R11 ;  /* 0x0000000bff4b723e */ /* 0x000fe400000010ff */
[----:B------:R-:W-:Y:S02]  /*20d0*/  LEA.HI.X R11, R78, UR5, R91, 0x1, P0 ;  /* 0x000000054e0b7c11 */ /* 0x000fe400080f0c5b */
[----:B------:R-:W-:Y:S02]  /*20e0*/  PRMT R77, R75, 0x7610, R77 ;  /* 0x000076104b4d7816 */ /* 0x000fe4000000004d */
[----:B------:R-:W-:-:S03]  /*20f0*/  LEA R74, P0, R76, R86, 0x1 ;  /* 0x000000564c4a7211 */ /* 0x000fc600078008ff */
[----:B------:R0:W-:Y:S01]  /*2100*/  @P2 STG.E.U16 desc[UR36][R10.64], R77 ;  /* 0x0000004d0a002986 */ /* 0x0001e2000c101524 */
[----:B------:R-:W-:Y:S01]  /*2110*/  LEA.HI.X R75, R76, R87, R56, 0x1, P0 ;  /* 0x000000574c4b7211 */ /* 0x000fe200000f0c38 */
[C---:B------:R-:W-:Y:S01]  /*2120*/  IMAD.SHL.U32 R76, R20.reuse, 0x8, RZ ;  /* 0x00000008144c7824 */ /* 0x040fe200078e00ff */
[----:B0-----:R-:W-:Y:S01]  /*2130*/  SHF.L.U64.HI R77, R20, 0x3, R21 ;  /* 0x00000003144d7819 */ /* 0x001fe20000010215 */
[----:B------:R-:W-:Y:S06]  /*2140*/  @!P3 BRA `(.L_x_32) ;  /* 0x000000000004b947 */ /* 0x000fec0003800000 */
[----:B------:R0:W5:Y:S02]  /*2150*/  LDG.E.LTC128B.U16 R5, desc[UR36][R74.64+0x2] ;  /* 0x000002244a057981 */ /* 0x000164000c1e1520 */
.L_x_32:
[----:B------:R-:W-:Y:S05]  /*2160*/  BSYNC B1 ;  /* 0x0000000000017941 */ /* 0x000fea0003800000 */
.L_x_31:
[----:B-----5:R-:W-:Y:S01]  /*2170*/  IMAD.U32 R79, R5, 0x10000, RZ ;  /* 0x00010000054f7824 */ /* 0x020fe200078e00ff */
[----:B------:R-:W-:Y:S01]  /*2180*/  ISETP.GT.AND P0, PT, R4, 0x8, PT ;  /* 0x000000080400780c */ /* 0x000fe20003f04270 */
[----:B------:R-:W-:Y:S01]  /*2190*/  IMAD.WIDE.U32 R76, R89, R20, R76 ;  /* 0x00000014594c7225 */ /* 0x000fe200078e004c */
[----:B------:R-:W-:-:S03]  /*21a0*/  PRMT R78, R5, 0x7610, R78 ;  /* 0x00007610054e7816 */ /* 0x000fc6000000004e */
[----:B------:R-:W-:Y:S01]  /*21b0*/  FMUL R12, R79, R72 ;  /* 0x000000484f0c7220 */ /* 0x000fe20000400000 */
[----:B------:R-:W-:Y:S01]  /*21c0*/  ISETP.GT.AND P2, PT, R0, RZ, P0 ;  /* 0x000000ff0000720c */ /* 0x000fe20000744270 */
[----:B------:R-:W-:Y:S01]  /*21d0*/  IMAD.IADD R85, R85, 0x1, R77 ;  /* 0x0000000155557824 */ /* 0x000fe200078e024d */
[----:B------:R-:W-:Y:S01]  /*21e0*/  IADD3 R80, P4, R80, R76, RZ ;  /* 0x0000004c50507210 */ /* 0x000fe20007f9e0ff */
[----:B------:R-:W-:-:S04]  /*21f0*/  FFMA R57, R57, R23, R12 ;  /* 0x0000001739397223 */ /* 0x000fc8000000000c */
[----:B------:R-:W-:Y:S01]  /*2200*/  IMAD.X R13, R85, 0x1, R13, P4 ;  /* 0x00000001550d7824 */ /* 0x000fe200020e060d */
[----:B------:R-:W-:Y:S02]  /*2210*/  F2FP.BF16.F32.PACK_AB R57, RZ, R57 ;  /* 0x00000039ff39723e */ /* 0x000fe400000010ff */
[C---:B------:R-:W-:Y:S02]  /*2220*/  LEA R12, P4, R80.reuse, R86, 0x1 ;  /* 0x00000056500c7211 */ /* 0x040fe400078808ff */
[----:B------:R-:W-:Y:S02]  /*2230*/  PRMT R56, R57, 0x7610, R56 ;  /* 0x0000761039387816 */ /* 0x000fe40000000038 */
[----:B------:R-:W-:-:S03]  /*2240*/  LEA.HI.X R13, R80, R87, R13, 0x1, P4 ;  /* 0x00000057500d7211 */ /* 0x000fc600020f0c0d */
[----:B------:R1:W-:Y:S04]  /*2250*/  @P3 STG.E.U16 desc[UR36][R10.64+0x2], R56 ;  /* 0x000002380a003986 */ /* 0x0003e8000c101524 */
[----:B------:R-:W2:Y:S01]  /*2260*/  @P2 LDG.E.LTC128B.U16 R78, desc[UR36][R12.64] ;  /* 0x000000240c4e2981 */ /* 0x000ea2000c1e1520 */
[----:B------:R-:W-:Y:S01]  /*2270*/  IADD3 R76, P3, R14, R76, RZ ;  /* 0x0000004c0e4c7210 */ /* 0x000fe20007f7e0ff */
[----:B------:R-:W-:Y:S01]  /*2280*/  BSSY B1, `(.L_x_33) ;  /* 0x0000011000017945 */ /* 0x000fe20003800000 */
[----:B------:R-:W-:-:S03]  /*2290*/  LEA R14, P4, R8, R10, 0x4 ;  /* 0x0000000a080e7211 */ /* 0x000fc600078820ff */
[----:B------:R-:W-:Y:S01]  /*22a0*/  IMAD.X R77, R15, 0x1, R85, P3 ;  /* 0x000000010f4d7824 */ /* 0x000fe200018e0655 */
[----:B------:R-:W-:Y:S02]  /*22b0*/  SHF.L.U64.HI R15, R8, 0x4, R9 ;  /* 0x00000004080f7819 */ /* 0x000fe40000010209 */
[----:B------:R-:W-:Y:S01]  /*22c0*/  ISETP.GT.AND P3, PT, R0, 0x1, P0 ;  /* 0x000000010000780c */ /* 0x000fe20000764270 */
[----:B------:R-:W-:-:S04]  /*22d0*/  IMAD.WIDE.U32 R76, R73, R82, R76 ;  /* 0x00000052494c7225 */ /* 0x000fc800078e004c */
[----:B------:R-:W-:Y:S01]  /*22e0*/  IMAD.X R15, R15, 0x1, R11, P4 ;  /* 0x000000010f0f7824 */ /* 0x000fe200020e060b */
[----:B-1----:R-:W-:Y:S01]  /*22f0*/  LEA R56, P5, R76, R86, 0x1 ;  /* 0x000000564c387211 */ /* 0x002fe200078a08ff */
[----:B------:R-:W-:-:S05]  /*2300*/  IMAD.IADD R57, R83, 0x1, R77 ;  /* 0x0000000153397824 */ /* 0x000fca00078e024d */
[----:B------:R-:W-:Y:S01]  /*2310*/  LEA.HI.X R57, R76, R87, R57, 0x1, P5 ;  /* 0x000000574c397211 */ /* 0x000fe200028f0c39 */
[----:B--2---:R-:W-:-:S04]  /*2320*/  IMAD.U32 R5, R78, 0x10000, RZ ;  /* 0x000100004e057824 */ /* 0x004fc800078e00ff */
[----:B------:R-:W-:-:S04]  /*2330*/  FMUL R5, R5, R72 ;  /* 0x0000004805057220 */ /* 0x000fc80000400000 */
[----:B------:R-:W-:-:S05]  /*2340*/  FFMA R5, R58, R23, R5 ;  /* 0x000000173a057223 */ /* 0x000fca0000000005 */
[----:B------:R-:W-:-:S05]  /*2350*/  F2FP.BF16.F32.PACK_AB R5, RZ, R5 ;  /* 0x00000005ff05723e */ /* 0x000fca00000010ff */
[----:B------:R1:W-:Y:S01]  /*2360*/  @P2 STG.E.U16 desc[UR36][R14.64], R5 ;  /* 0x000000050e002986 */ /* 0x0003e2000c101524 */
[----:B------:R-:W-:Y:S05]  /*2370*/  @!P3 BRA `(.L_x_34) ;  /* 0x000000000004b947 */ /* 0x000fea0003800000 */
[----:B------:R2:W5:Y:S02]  /*2380*/  LDG.E.LTC128B.U16 R78, desc[UR36][R56.64+0x2] ;  /* 0x00000224384e7981 */ /* 0x000564000c1e1520 */
.L_x_34:
[----:B------:R-:W-:Y:S05]  /*2390*/  BSYNC B1 ;  /* 0x0000000000017941 */ /* 0x000fea0003800000 */
.L_x_33:
[----:B-1---5:R-:W-:Y:S01]  /*23a0*/  IMAD.U32 R5, R78, 0x10000, RZ ;  /* 0x000100004e057824 */ /* 0x022fe200078e00ff */
[----:B------:R-:W-:Y:S01]  /*23b0*/  ISETP.GT.AND P2, PT, R0, 0x8, P1 ;  /* 0x000000080000780c */ /* 0x000fe20000f44270 */
[----:B------:R-:W-:Y:S02]  /*23c0*/  BSSY B1, `(.L_x_35) ;  /* 0x0000007000017945 */ /* 0x000fe40003800000 */
[----:B------:R-:W-:-:S04]  /*23d0*/  FMUL R58, R5, R72 ;  /* 0x00000048053a7220 */ /* 0x000fc80000400000 */
[----:B------:R-:W-:-:S05]  /*23e0*/  FFMA R58, R59, R23, R58 ;  /* 0x000000173b3a7223 */ /* 0x000fca000000003a */
[----:B------:R-:W-:-:S05]  /*23f0*/  F2FP.BF16.F32.PACK_AB R58, RZ, R58 ;  /* 0x0000003aff3a723e */ /* 0x000fca00000010ff */
[----:B------:R1:W-:Y:S01]  /*2400*/  @P3 STG.E.U16 desc[UR36][R14.64+0x2], R58 ;  /* 0x0000023a0e003986 */ /* 0x0003e2000c101524 */
[----:B------:R-:W-:Y:S05]  /*2410*/  @!P2 BRA `(.L_x_36) ;  /* 0x000000000004a947 */ /* 0x000fea0003800000 */
[----:B------:R3:W5:Y:S02]  /*2420*/  LDG.E.LTC128B.U16 R78, desc[UR36][R74.64+0x10] ;  /* 0x000010244a4e7981 */ /* 0x000764000c1e1520 */
.L_x_36:
[----:B------:R-:W-:Y:S05]  /*2430*/  BSYNC B1 ;  /* 0x0000000000017941 */ /* 0x000fea0003800000 */
.L_x_35:
[----:B-----5:R-:W-:Y:S01]  /*2440*/  IMAD.U32 R5, R78, 0x10000, RZ ;  /* 0x000100004e057824 */ /* 0x020fe200078e00ff */
        /* <DEDUP_REMOVED lines=8> */
.L_x_38:
[----:B------:R-:W-:Y:S05]  /*24d0*/  BSYNC B1 ;  /* 0x0000000000017941 */ /* 0x000fea0003800000 */
.L_x_37:
[----:B----45:R-:W-:Y:S01]  /*24e0*/  IMAD.U32 R5, R78, 0x10000, RZ ;  /* 0x000100004e057824 */ /* 0x030fe200078e00ff */
[----:B------:R-:W-:Y:S01]  /*24f0*/  ISETP.GT.AND P2, PT, R0, 0x8, P0 ;  /* 0x000000080000780c */ /* 0x000fe20000744270 */
[----:B------:R-:W-:Y:S02]  /*2500*/  BSSY B1, `(.L_x_39) ;  /* 0x0000007000017945 */ /* 0x000fe40003800000 */
[----:B-1----:R-:W-:-:S04]  /*2510*/  FMUL R58, R5, R72 ;  /* 0x00000048053a7220 */ /* 0x002fc80000400000 */
[----:B------:R-:W-:-:S05]  /*2520*/  FFMA R58, R61, R23, R58 ;  /* 0x000000173d3a7223 */ /* 0x000fca000000003a */
[----:B------:R-:W-:-:S05]  /*2530*/  F2FP.BF16.F32.PACK_AB R58, RZ, R58 ;  /* 0x0000003aff3a723e */ /* 0x000fca00000010ff */
[----:B------:R1:W-:Y:S01]  /*2540*/  @P3 STG.E.U16 desc[UR36][R10.64+0x12], R58 ;  /* 0x0000123a0a003986 */ /* 0x0003e2000c101524 */
[----:B------:R-:W-:Y:S05]  /*2550*/  @!P2 BRA `(.L_x_40) ;  /* 0x000000000004a947 */ /* 0x000fea0003800000 */
[----:B------:R4:W5:Y:S02]  /*2560*/  LDG.E.LTC128B.U16 R78, desc[UR36][R56.64+0x10] ;  /* 0x00001024384e7981 */ /* 0x000964000c1e1520 */
.L_x_40:
[----:B------:R-:W-:Y:S05]  /*2570*/  BSYNC B1 ;  /* 0x0000000000017941 */ /* 0x000fea0003800000 */
.L_x_39:
        /* <DEDUP_REMOVED lines=9> */
.L_x_42:
[----:B------:R-:W-:Y:S05]  /*2610*/  BSYNC B1 ;  /* 0x0000000000017941 */ /* 0x000fea0003800000 */
.L_x_41:
[----:B0----5:R-:W-:Y:S01]  /*2620*/  IMAD.U32 R5, R78, 0x10000, RZ ;  /* 0x000100004e057824 */ /* 0x021fe200078e00ff */
        /* <DEDUP_REMOVED lines=8> */
.L_x_44:
[----:B------:R-:W-:Y:S05]  /*26b0*/  BSYNC B1 ;  /* 0x0000000000017941 */ /* 0x000fea0003800000 */
.L_x_43:
        /* <DEDUP_REMOVED lines=9> */
.L_x_46:
[----:B------:R-:W-:Y:S05]  /*2750*/  BSYNC B1 ;  /* 0x0000000000017941 */ /* 0x000fea0003800000 */
.L_x_45:
[----:B0----5:R-:W-:Y:S01]  /*2760*/  IMAD.U32 R5, R78, 0x10000, RZ ;  /* 0x000100004e057824 */ /* 0x021fe200078e00ff */
        /* <DEDUP_REMOVED lines=8> */
.L_x_48:
[----:B------:R-:W-:Y:S05]  /*27f0*/  BSYNC B1 ;  /* 0x0000000000017941 */ /* 0x000fea0003800000 */
.L_x_47:
        /* <DEDUP_REMOVED lines=9> */
.L_x_50:
[----:B------:R-:W-:Y:S05]  /*2890*/  BSYNC B1 ;  /* 0x0000000000017941 */ /* 0x000fea0003800000 */
.L_x_49:
        /* <DEDUP_REMOVED lines=9> */
.L_x_52:
[----:B------:R-:W-:Y:S05]  /*2930*/  BSYNC B1 ;  /* 0x0000000000017941 */ /* 0x000fea0003800000 */
.L_x_51:
        /* <DEDUP_REMOVED lines=9> */
.L_x_54:
[----:B------:R-:W-:Y:S05]  /*29d0*/  BSYNC B1 ;  /* 0x0000000000017941 */ /* 0x000fea0003800000 */
.L_x_53:
        /* <DEDUP_REMOVED lines=9> */
.L_x_56:
[----:B------:R-:W-:Y:S05]  /*2a70*/  BSYNC B1 ;  /* 0x0000000000017941 */ /* 0x000fea0003800000 */
.L_x_55:
        /* <DEDUP_REMOVED lines=9> */
.L_x_58:
[----:B------:R-:W-:Y:S05]  /*2b10*/  BSYNC B1 ;  /* 0x0000000000017941 */ /* 0x000fea0003800000 */
.L_x_57:
[----:B0----5:R-:W-:Y:S01]  /*2b20*/  IMAD.U32 R5, R78, 0x10000, RZ ;  /* 0x000100004e057824 */ /* 0x021fe200078e00ff */
[----:B------:R-:W-:Y:S01]  /*2b30*/  ISETP.GT.AND P0, PT, R4, 0x80, PT ;  /* 0x000000800400780c */ /* 0x000fe20003f04270 */
[----:B------:R-:W-:Y:S02]  /*2b40*/  IMAD.SHL.U32 R61, R20, 0x100, RZ ;  /* 0x00000100143d7824 */ /* 0x000fe400078e00ff */
[----:B--2-4-:R-:W-:Y:S01]  /*2b50*/  FMUL R56, R5, R72 ;  /* 0x0000004805387220 */ /* 0x014fe20000400000 */
[----:B------:R-:W-:Y:S02]  /*2b60*/  ISETP.GT.AND P3, PT, R0, RZ, P0 ;  /* 0x000000ff0000720c */ /* 0x000fe40000764270 */
[----:B------:R-:W-:Y:S01]  /*2b70*/  SHF.L.U64.HI R5, R20, 0x8, R21 ;  /* 0x0000000814057819 */ /* 0x000fe20000010215 */
[----:B------:R-:W-:Y:S01]  /*2b80*/  FFMA R56, R71, R23, R56 ;  /* 0x0000001747387223 */ /* 0x000fe20000000038 */
[----:B------:R-:W-:-:S04]  /*2b90*/  IADD3 R20, P2, R61, R6, RZ ;  /* 0x000000063d147210 */ /* 0x000fc80007f5e0ff */
[----:B------:R-:W-:Y:S01]  /*2ba0*/  F2FP.BF16.F32.PACK_AB R56, RZ, R56 ;  /* 0x00000038ff38723e */ /* 0x000fe200000010ff */
[----:B------:R-:W-:-:S03]  /*2bb0*/  IMAD.X R21, R5, 0x1, R7, P2 ;  /* 0x0000000105157824 */ /* 0x000fc600010e0607 */
[----:B------:R-:W-:-:S05]  /*2bc0*/  PRMT R58, R56, 0x7610, R58 ;  /* 0x00007610383a7816 */ /* 0x000fca000000003a */
[----:B------:R0:W-:Y:S04]  /*2bd0*/  @P1 STG.E.U16 desc[UR36][R14.64+0x32], R58 ;  /* 0x0000323a0e001986 */ /* 0x0001e8000c101524 */
[----:B------:R-:W2:Y:S01]  /*2be0*/  @P3 LDG.E.LTC128B.U16 R78, desc[UR36][R20.64] ;  /* 0x00000024144e3981 */ /* 0x000ea2000c1e1520 */
[----:B------:R-:W-:Y:S01]  /*2bf0*/  IMAD.SHL.U32 R67, R8, 0x100, RZ ;  /* 0x0000010008437824 */ /* 0x000fe200078e00ff */
[----:B------:R-:W-:Y:S02]  /*2c00*/  LOP3.LUT R65, R61, 0x2, RZ, 0xfc, !PT ;  /* 0x000000023d417812 */ /* 0x000fe400078efcff */
[----:B------:R-:W-:Y:S02]  /*2c10*/  ISETP.GT.AND P2, PT, R0, 0x1, P0 ;  /* 0x000000010000780c */ /* 0x000fe40000744270 */
[----:B------:R-:W-:-:S02]  /*2c20*/  SHF.L.U64.HI R59, R8, 0x8, R9 ;  /* 0x00000008083b7819 */ /* 0x000fc40000010209 */
[----:B------:R-:W-:Y:S02]  /*2c30*/  IADD3 R8, P1, R67, R10, RZ ;  /* 0x0000000a43087210 */ /* 0x000fe40007f3e0ff */
[----:B------:R-:W-:-:S03]  /*2c40*/  IADD3 R56, P4, R65, R6, RZ ;  /* 0x0000000641387210 */ /* 0x000fc60007f9e0ff */
[----:B------:R-:W-:Y:S02]  /*2c50*/  IMAD.X R9, R59, 0x1, R11, P1 ;  /* 0x000000013b097824 */ /* 0x000fe400008e060b */
[----:B--2---:R-:W-:-:S04]  /*2c60*/  IMAD.U32 R57, R78, 0x10000, RZ ;  /* 0x000100004e397824 */ /* 0x004fc800078e00ff */
[----:B------:R-:W-:-:S04]  /*2c70*/  FMUL R57, R57, R72 ;  /* 0x0000004839397220 */ /* 0x000fc80000400000 */
[----:B------:R-:W-:-:S05]  /*2c80*/  FFMA R57, R40, R23, R57 ;  /* 0x0000001728397223 */ /* 0x000fca0000000039 */
[----:B------:R-:W-:Y:S01]  /*2c90*/  F2FP.BF16.F32.PACK_AB R40, RZ, R57 ;  /* 0x00000039ff28723e */ /* 0x000fe200000010ff */
[----:B------:R-:W-:-:S03]  /*2ca0*/  IMAD.X R57, R5, 0x1, R7, P4 ;  /* 0x0000000105397824 */ /* 0x000fc600020e0607 */
[----:B0-----:R-:W-:-:S05]  /*2cb0*/  PRMT R58, R40, 0x7610, R58 ;  /* 0x00007610283a7816 */ /* 0x001fca000000003a */
[----:B------:R0:W-:Y:S04]  /*2cc0*/  @P3 STG.E.U16 desc[UR36][R8.64], R58 ;  /* 0x0000003a08003986 */ /* 0x0001e8000c101524 */
[----:B------:R-:W2:Y:S01]  /*2cd0*/  @P2 LDG.E.LTC128B.U16 R78, desc[UR36][R56.64] ;  /* 0x00000024384e2981 */ /* 0x000ea2000c1e1520 */
[----:B------:R-:W-:Y:S01]  /*2ce0*/  LOP3.LUT R69, R67, 0x2, RZ, 0xfc, !PT ;  /* 0x0000000243457812 */ /* 0x000fe200078efcff */
[----:B------:R-:W-:Y:S01]  /*2cf0*/  BSSY B1, `(.L_x_59) ;  /* 0x000000f000017945 */ /* 0x000fe20003800000 */
[----:B------:R-:W-:Y:S02]  /*2d00*/  ISETP.GT.AND P1, PT, R4, 0x88, PT ;  /* 0x000000880400780c */ /* 0x000fe40003f24270 */
[----:B------:R-:W-:Y:S02]  /*2d10*/  IADD3 R62, P4, R69, R10, RZ ;  /* 0x0000000a453e7210 */ /* 0x000fe40007f9e0ff */
[----:B------:R-:W-:Y:S01]  /*2d20*/  ISETP.GT.AND P3, PT, R0, RZ, P1 ;  /* 0x000000ff0000720c */ /* 0x000fe20000f64270 */
[----:B--2---:R-:W-:-:S04]  /*2d30*/  IMAD.U32 R63, R78, 0x10000, RZ ;  /* 0x000100004e3f7824 */ /* 0x004fc800078e00ff */
[----:B------:R-:W-:Y:S01]  /*2d40*/  FMUL R40, R63, R72 ;  /* 0x000000483f287220 */ /* 0x000fe20000400000 */
[----:B------:R-:W-:-:S03]  /*2d50*/  IMAD.X R63, R59, 0x1, R11, P4 ;  /* 0x000000013b3f7824 */ /* 0x000fc600020e060b */
[----:B------:R-:W-:-:S05]  /*2d60*/  FFMA R40, R41, R23, R40 ;  /* 0x0000001729287223 */ /* 0x000fca0000000028 */
[----:B------:R-:W-:Y:S02]  /*2d70*/  F2FP.BF16.F32.PACK_AB R41, RZ, R40 ;  /* 0x00000028ff29723e */ /* 0x000fe400000010ff */
[----:B------:R-:W-:Y:S02]  /*2d80*/  IADD3 R40, P4, R61, R12, RZ ;  /* 0x0000000c3d287210 */ /* 0x000fe40007f9e0ff */
[----:B------:R-:W-:-:S03]  /*2d90*/  PRMT R56, R41, 0x7610, R56 ;  /* 0x0000761029387816 */ /* 0x000fc60000000038 */
[----:B------:R-:W-:Y:S02]  /*2da0*/  IMAD.X R41, R5, 0x1, R13, P4 ;  /* 0x0000000105297824 */ /* 0x000fe400020e060d */
[----:B------:R0:W-:Y:S01]  /*2db0*/  @P2 STG.E.U16 desc[UR36][R62.64], R56 ;  /* 0x000000383e002986 */ /* 0x0001e2000c101524 */
[----:B------:R-:W-:Y:S05]  /*2dc0*/  @!P3 BRA `(.L_x_60) ;  /* 0x000000000004b947 */ /* 0x000fea0003800000 */
[----:B------:R2:W5:Y:S02]  /*2dd0*/  LDG.E.LTC128B.U16 R78, desc[UR36][R40.64] ;  /* 0x00000024284e7981 */ /* 0x000564000c1e1520 */
.L_x_60:
[----:B------:R-:W-:Y:S05]  /*2de0*/  BSYNC B1 ;  /* 0x0000000000017941 */ /* 0x000fea0003800000 */
.L_x_59:
[----:B-----5:R-:W-:Y:S01]  /*2df0*/  IMAD.U32 R57, R78, 0x10000, RZ ;  /* 0x000100004e397824 */ /* 0x020fe200078e00ff */
[----:B0-----:R-:W-:Y:S01]  /*2e00*/  IADD3 R56, P4, R67, R14, RZ ;  /* 0x0000000e43387210 */ /* 0x001fe20007f9e0ff */
[----:B------:R-:W-:Y:S01]  /*2e10*/  BSSY B1, `(.L_x_61) ;  /* 0x000000c000017945 */ /* 0x000fe20003800000 */
[----:B------:R-:W-:Y:S01]  /*2e20*/  ISETP.GT.AND P2, PT, R0, 0x1, P1 ;  /* 0x000000010000780c */ /* 0x000fe20000f44270 */
[----:B------:R-:W-:Y:S01]  /*2e30*/  FMUL R57, R57, R72 ;  /* 0x0000004839397220 */ /* 0x000fe20000400000 */
[----:B------:R-:W-:-:S03]  /*2e40*/  PRMT R62, R78, 0x7610, R62 ;  /* 0x000076104e3e7816 */ /* 0x000fc6000000003e */
[----:B------:R-:W-:-:S05]  /*2e50*/  FFMA R57, R42, R23, R57 ;  /* 0x000000172a397223 */ /* 0x000fca0000000039 */
[----:B------:R-:W-:Y:S01]  /*2e60*/  F2FP.BF16.F32.PACK_AB R42, RZ, R57 ;  /* 0x00000039ff2a723e */ /* 0x000fe200000010ff */
[----:B------:R-:W-:-:S05]  /*2e70*/  IMAD.X R57, R59, 0x1, R15, P4 ;  /* 0x000000013b397824 */ /* 0x000fca00020e060f */
[----:B------:R0:W-:Y:S01]  /*2e80*/  @P3 STG.E.U16 desc[UR36][R56.64], R42 ;  /* 0x0000002a38003986 */ /* 0x0001e2000c101524 */
[----:B------:R-:W-:Y:S05]  /*2e90*/  @!P2 BRA `(.L_x_62) ;  /* 0x00000000000ca947 */ /* 0x000fea0003800000 */
[----:B------:R-:W-:-:S05]  /*2ea0*/  IADD3 R62, P3, R65, R12, RZ ;  /* 0x0000000c413e7210 */ /* 0x000fca0007f7e0ff */
[----:B------:R-:W-:-:S05]  /*2eb0*/  IMAD.X R63, R5, 0x1, R13, P3 ;  /* 0x00000001053f7824 */ /* 0x000fca00018e060d */
[----:B------:R4:W5:Y:S03]  /*2ec0*/  LDG.E.LTC128B.U16 R62, desc[UR36][R62.64] ;  /* 0x000000243e3e7981 */ /* 0x000966000c1e1520 */
.L_x_62:
[----:B------:R-:W-:Y:S05]  /*2ed0*/  BSYNC B1 ;  /* 0x0000000000017941 */ /* 0x000fea0003800000 */
.L_x_61:
[----:B----45:R-:W-:Y:S01]  /*2ee0*/  IMAD.U32 R63, R62, 0x10000, RZ ;  /* 0x000100003e3f7824 */ /* 0x030fe200078e00ff */
[----:B------:R-:W-:Y:S02]  /*2ef0*/  ISETP.GT.AND P3, PT, R0, 0x8, P0 ;  /* 0x000000080000780c */ /* 0x000fe40000764270 */
[----:B-1-3--:R-:W-:Y:S01]  /*2f00*/  IADD3 R74, P4, R69, R14, RZ ;  /* 0x0000000e454a7210 */ /* 0x00afe20007f9e0ff */
[----:B0-----:R-:W-:Y:S01]  /*2f10*/  FMUL R42, R63, R72 ;  /* 0x000000483f2a7220 */ /* 0x001fe20000400000 */
[----:B------:R-:W-:-:S03]  /*2f20*/  LOP3.LUT R63, R61, 0x10, RZ, 0xfc, !PT ;  /* 0x000000103d3f7812 */ /* 0x000fc600078efcff */
[----:B------:R-:W-:Y:S01]  /*2f30*/  FFMA R42, R43, R23, R42 ;  /* 0x000000172b2a7223 */ /* 0x000fe2000000002a */
[----:B------:R-:W-:Y:S01]  /*2f40*/  IADD3 R76, P5, R63, R6, RZ ;  /* 0x000000063f4c7210 */ /* 0x000fe20007fbe0ff */
[----:B------:R-:W-:-:S03]  /*2f50*/  IMAD.X R75, R59, 0x1, R15, P4 ;  /* 0x000000013b4b7824 */ /* 0x000fc600020e060f */
[----:B------:R-:W-:Y:S01]  /*2f60*/  F2FP.BF16.F32.PACK_AB R42, RZ, R42 ;  /* 0x0000002aff2a723e */ /* 0x000fe200000010ff */
[----:B------:R-:W-:-:S04]  /*2f70*/  IMAD.X R77, R5, 0x1, R7, P5 ;  /* 0x00000001054d7824 */ /* 0x000fc800028e0607 */
[----:B------:R0:W-:Y:S04]  /*2f80*/  @P2 STG.E.U16 desc[UR36][R74.64], R42 ;  /* 0x0000002a4a002986 */ /* 0x0001e8000c101524 */
[----:B------:R-:W3:Y:S01]  /*2f90*/  @P3 LDG.E.LTC128B.U16 R62, desc[UR36][R76.64] ;  /* 0x000000244c3e3981 */ /* 0x000ee2000c1e1520 */
[----:B------:R-:W-:Y:S02]  /*2fa0*/  LOP3.LUT R71, R67, 0x10, RZ, 0xfc, !PT ;  /* 0x0000001043477812 */ /* 0x000fe400078efcff */
[----:B------:R-:W-:Y:S02]  /*2fb0*/  ISETP.GT.AND P2, PT, R0, 0x9, P0 ;  /* 0x000000090000780c */ /* 0x000fe40000744270 */
[----:B------:R-:W-:-:S05]  /*2fc0*/  IADD3 R78, P4, R71, R10, RZ ;  /* 0x0000000a474e7210 */ /* 0x000fca0007f9e0ff */
[----:B------:R-:W-:Y:S02]  /*2fd0*/  IMAD.X R79, R59, 0x1, R11, P4 ;  /* 0x000000013b4f7824 */ /* 0x000fe400020e060b */
[----:B---3--:R-:W-:-:S04]  /*2fe0*/  IMAD.U32 R43, R62, 0x10000, RZ ;  /* 0x000100003e2b7824 */ /* 0x008fc800078e00ff */
[----:B------:R-:W-:-:S04]  /*2ff0*/  FMUL R43, R43, R72 ;  /* 0x000000482b2b7220 */ /* 0x000fc80000400000 */
[----:B------:R-:W-:Y:S01]  /*3000*/  FFMA R44, R44, R23, R43 ;  /* 0x000000172c2c7223 */ /* 0x000fe2000000002b */
[----:B------:R-:W-:-:S04]  /*3010*/  LOP3.LUT R43, R61, 0x12, RZ, 0xfc, !PT ;  /* 0x000000123d2b7812 */ /* 0x000fc800078efcff */
[----:B------:R-:W-:Y:S02]  /*3020*/  IADD3 R80, P5, R43, R6, RZ ;  /* 0x000000062b507210 */ /* 0x000fe40007fbe0ff */
[----:B------:R-:W-:-:S03]  /*3030*/  F2FP.BF16.F32.PACK_AB R44, RZ, R44 ;  /* 0x0000002cff2c723e */ /* 0x000fc600000010ff */
[----:B------:R-:W-:Y:S01]  /*3040*/  IMAD.X R81, R5, 0x1, R7, P5 ;  /* 0x0000000105517824 */ /* 0x000fe200028e0607 */
[----:B------:R-:W-:-:S05]  /*3050*/  PRMT R58, R44, 0x7610, R58 ;  /* 0x000076102c3a7816 */ /* 0x000fca000000003a */
[----:B------:R1:W-:Y:S04]  /*3060*/  @P3 STG.E.U16 desc[UR36][R78.64], R58 ;  /* 0x0000003a4e003986 */ /* 0x0003e8000c101524 */
[----:B------:R-:W3:Y:S01]  /*3070*/  @P2 LDG.E.LTC128B.U16 R62, desc[UR36][R80.64] ;  /* 0x00000024503e2981 */ /* 0x000ee2000c1e1520 */
[----:B------:R-:W-:Y:S01]  /*3080*/  ISETP.GT.AND P3, PT, R0, 0x8, P1 ;  /* 0x000000080000780c */ /* 0x000fe20000f64270 */
[----:B------:R-:W-:Y:S01]  /*3090*/  BSSY B1, `(.L_x_63) ;  /* 0x000000d000017945 */ /* 0x000fe20003800000 */
[----:B---3--:R-:W-:-:S04]  /*30a0*/  IMAD.U32 R73, R62, 0x10000, RZ ;  /* 0x000100003e497824 */ /* 0x008fc800078e00ff */
[----:B0-----:R-:W-:Y:S01]  /*30b0*/  FMUL R42, R73, R72 ;  /* 0x00000048492a7220 */ /* 0x001fe20000400000 */
[----:B------:R-:W-:-:S03]  /*30c0*/  LOP3.LUT R73, R67, 0x12, RZ, 0xfc, !PT ;  /* 0x0000001243497812 */ /* 0x000fc600078efcff */
[----:B------:R-:W-:Y:S01]  /*30d0*/  FFMA R42, R45, R23, R42 ;  /* 0x000000172d2a7223 */ /* 0x000fe2000000002a */
[----:B------:R-:W-:-:S04]  /*30e0*/  IADD3 R44, P4, R73, R10, RZ ;  /* 0x0000000a492c7210 */ /* 0x000fc80007f9e0ff */
[----:B------:R-:W-:Y:S01]  /*30f0*/  F2FP.BF16.F32.PACK_AB R42, RZ, R42 ;  /* 0x0000002aff2a723e */ /* 0x000fe200000010ff */
[----:B------:R-:W-:-:S05]  /*3100*/  IMAD.X R45, R59, 0x1, R11, P4 ;  /* 0x000000013b2d7824 */ /* 0x000fca00020e060b */
[----:B------:R1:W-:Y:S01]  /*3110*/  @P2 STG.E.U16 desc[UR36][R44.64], R42 ;  /* 0x0000002a2c002986 */ /* 0x0003e2000c101524 */
[----:B------:R-:W-:Y:S05]  /*3120*/  @!P3 BRA `(.L_x_64) ;  /* 0x00000000000cb947 */ /* 0x000fea0003800000 */
[----:B-1----:R-:W-:-:S05]  /*3130*/  IADD3 R44, P2, R63, R12, RZ ;  /* 0x0000000c3f2c7210 */ /* 0x002fca0007f5e0ff */
[----:B------:R-:W-:-:S05]  /*3140*/  IMAD.X R45, R5, 0x1, R13, P2 ;  /* 0x00000001052d7824 */ /* 0x000fca00010e060d */
[----:B------:R0:W5:Y:S03]  /*3150*/  LDG.E.LTC128B.U16 R62, desc[UR36][R44.64] ;  /* 0x000000242c3e7981 */ /* 0x000166000c1e1520 */
.L_x_64:
[----:B------:R-:W-:Y:S05]  /*3160*/  BSYNC B1 ;  /* 0x0000000000017941 */ /* 0x000fea0003800000 */
.L_x_63:
[----:B01---5:R-:W-:Y:S01]  /*3170*/  IMAD.U32 R45, R62, 0x10000, RZ ;  /* 0x000100003e2d7824 */ /* 0x023fe200078e00ff */
[----:B------:R-:W-:Y:S01]  /*3180*/  IADD3 R44, P4, R71, R14, RZ ;  /* 0x0000000e472c7210 */ /* 0x000fe20007f9e0ff */
[----:B------:R-:W-:Y:S01]  /*3190*/  BSSY B1, `(.L_x_65) ;  /* 0x000000b000017945 */ /* 0x000fe20003800000 */
[----:B------:R-:W-:Y:S01]  /*31a0*/  ISETP.GT.AND P2, PT, R0, 0x9, P1 ;  /* 0x000000090000780c */ /* 0x000fe20000f44270 */
[----:B------:R-:W-:-:S04]  /*31b0*/  FMUL R45, R45, R72 ;  /* 0x000000482d2d7220 */ /* 0x000fc80000400000 */
[----:B------:R-:W-:-:S05]  /*31c0*/  FFMA R45, R46, R23, R45 ;  /* 0x000000172e2d7223 */ /* 0x000fca000000002d */
[----:B------:R-:W-:Y:S01]  /*31d0*/  F2FP.BF16.F32.PACK_AB R42, RZ, R45 ;  /* 0x0000002dff2a723e */ /* 0x000fe200000010ff */
[----:B------:R-:W-:-:S05]  /*31e0*/  IMAD.X R45, R59, 0x1, R15, P4 ;  /* 0x000000013b2d7824 */ /* 0x000fca00020e060f */
[----:B------:R0:W-:Y:S01]  /*31f0*/  @P3 STG.E.U16 desc[UR36][R44.64], R42 ;  /* 0x0000002a2c003986 */ /* 0x0001e2000c101524 */
[----:B------:R-:W-:Y:S05]  /*3200*/  @!P2 BRA `(.L_x_66) ;  /* 0x00000000000ca947 */ /* 0x000fea0003800000 */
[----:B0-----:R-:W-:-:S05]  /*3210*/  IADD3 R44, P3, R43, R12, RZ ;  /* 0x0000000c2b2c7210 */ /* 0x001fca0007f7e0ff */
[----:B------:R-:W-:-:S05]  /*3220*/  IMAD.X R45, R5, 0x1, R13, P3 ;  /* 0x00000001052d7824 */ /* 0x000fca00018e060d */
[----:B------:R1:W5:Y:S03]  /*3230*/  LDG.E.LTC128B.U16 R62, desc[UR36][R44.64] ;  /* 0x000000242c3e7981 */ /* 0x000366000c1e1520 */
.L_x_66:
[----:B------:R-:W-:Y:S05]  /*3240*/  BSYNC B1 ;  /* 0x0000000000017941 */ /* 0x000fea0003800000 */
.L_x_65:
[----:B01---5:R-:W-:Y:S01]  /*3250*/  IMAD.U32 R45, R62, 0x10000, RZ ;  /* 0x000100003e2d7824 */ /* 0x023fe200078e00ff */
[----:B------:R-:W-:Y:S02]  /*3260*/  ISETP.GT.AND P3, PT, R0, 0x10, P0 ;  /* 0x000000100000780c */ /* 0x000fe40000764270 */
[----:B------:R-:W-:Y:S01]  /*3270*/  IADD3 R76, P4, R73, R14, RZ ;  /* 0x0000000e494c7210 */ /* 0x000fe20007f9e0ff */
[----:B------:R-:W-:Y:S01]  /*3280*/  FMUL R42, R45, R72 ;  /* 0x000000482d2a7220 */ /* 0x000fe20000400000 */
        /* <DEDUP_REMOVED lines=21> */
[----:B------:R-:W0:Y:S01]  /*33e0*/  @P2 LDG.E.LTC128B.U16 R62, desc[UR36][R82.64] ;  /* 0x00000024523e2981 */ /* 0x000e22000c1e1520 */
[----:B------:R-:W-:Y:S01]  /*33f0*/  ISETP.GT.AND P3, PT, R0, 0x10, P1 ;  /* 0x000000100000780c */ /* 0x000fe20000f64270 */
[----:B------:R-:W-:Y:S01]  /*3400*/  BSSY B1, `(.L_x_67) ;  /* 0x000000d000017945 */ /* 0x000fe20003800000 */
[----:B0-----:R-:W-:-:S04]  /*3410*/  IMAD.U32 R77, R62, 0x10000, RZ ;  /* 0x000100003e4d7824 */ /* 0x001fc800078e00ff */
[----:B------:R-:W-:Y:S01]  /*3420*/  FMUL R42, R77, R72 ;  /* 0x000000484d2a7220 */ /* 0x000fe20000400000 */
        /* <DEDUP_REMOVED lines=10> */
.L_x_68:
[----:B------:R-:W-:Y:S05]  /*34d0*/  BSYNC B1 ;  /* 0x0000000000017941 */ /* 0x000fea0003800000 */
.L_x_67:
        /* <DEDUP_REMOVED lines=13> */
.L_x_70:
[----:B------:R-:W-:Y:S05]  /*35b0*/  BSYNC B1 ;  /* 0x0000000000017941 */ /* 0x000fea0003800000 */
.L_x_69:
        /* <DEDUP_REMOVED lines=12> */
[----:B------:R-:W-:Y:S01]  /*3680*/  ISETP.GT.AND P0, PT, R0, 0x19, P0 ;  /* 0x000000190000780c */ /* 0x000fe20000704270 */
[----:B---3--:R-:W-:-:S04]  /*3690*/  IMAD.U32 R51, R62, 0x10000, RZ ;  /* 0x000100003e337824 */ /* 0x008fc800078e00ff */
[----:B------:R-:W-:Y:S01]  /*36a0*/  FMUL R79, R51, R72 ;  /* 0x00000048334f7220 */ /* 0x000fe20000400000 */
[----:B------:R-:W-:-:S03]  /*36b0*/  LOP3.LUT R51, R67, 0x30, RZ, 0xfc, !PT ;  /* 0x0000003043337812 */ /* 0x000fc600078efcff */
[----:B------:R-:W-:Y:S01]  /*36c0*/  FFMA R52, R52, R23, R79 ;  /* 0x0000001734347223 */ /* 0x000fe2000000004f */
[----:B------:R-:W-:Y:S02]  /*36d0*/  LOP3.LUT R79, R61, 0x32, RZ, 0xfc, !PT ;  /* 0x000000323d4f7812 */ /* 0x000fe400078efcff */
[----:B------:R-:W-:Y:S02]  /*36e0*/  IADD3 R84, P2, R51, R10, RZ ;  /* 0x0000000a33547210 */ /* 0x000fe40007f5e0ff */
[----:B------:R-:W-:Y:S02]  /*36f0*/  IADD3 R86, P4, R79, R6, RZ ;  /* 0x000000064f567210 */ /* 0x000fe40007f9e0ff */
[----:B------:R-:W-:Y:S01]  /*3700*/  F2FP.BF16.F32.PACK_AB R52, RZ, R52 ;  /* 0x00000034ff34723e */ /* 0x000fe200000010ff */
[----:B------:R-:W-:Y:S02]  /*3710*/  IMAD.X R85, R59, 0x1, R11, P2 ;  /* 0x000000013b557824 */ /* 0x000fe400010e060b */
[----:B------:R-:W-:-:S03]  /*3720*/  IMAD.X R87, R5, 0x1, R7, P4 ;  /* 0x0000000105577824 */ /* 0x000fc600020e0607 */
[----:B------:R0:W-:Y:S04]  /*3730*/  @P3 STG.E.U16 desc[UR36][R84.64], R52 ;  /* 0x0000003454003986 */ /* 0x0001e8000c101524 */
[----:B------:R-:W3:Y:S01]  /*3740*/  @P0 LDG.E.LTC128B.U16 R62, desc[UR36][R86.64] ;  /* 0x00000024563e0981 */ /* 0x000ee2000c1e1520 */
[----:B------:R-:W-:Y:S01]  /*3750*/  ISETP.GT.AND P2, PT, R0, 0x18, P1 ;  /* 0x000000180000780c */ /* 0x000fe20000f44270 */
[----:B------:R-:W-:Y:S01]  /*3760*/  BSSY B1, `(.L_x_71) ;  /* 0x000000d000017945 */ /* 0x000fe20003800000 */
[----:B---3--:R-:W-:-:S04]  /*3770*/  IMAD.U32 R7, R62, 0x10000, RZ ;  /* 0x000100003e077824 */ /* 0x008fc800078e00ff */
        /* <DEDUP_REMOVED lines=8> */
[----:B0-----:R-:W-:-:S05]  /*3800*/  IADD3 R10, P0, R49, R12, RZ ;  /* 0x0000000c310a7210 */ /* 0x001fca0007f1e0ff */
[----:B------:R-:W-:-:S05]  /*3810*/  IMAD.X R11, R5, 0x1, R13, P0 ;  /* 0x00000001050b7824 */ /* 0x000fca00000e060d */
[----:B------:R1:W5:Y:S03]  /*3820*/  LDG.E.LTC128B.U16 R62, desc[UR36][R10.64] ;  /* 0x000000240a3e7981 */ /* 0x000366000c1e1520 */
.L_x_72:
[----:B------:R-:W-:Y:S05]  /*3830*/  BSYNC B1 ;  /* 0x0000000000017941 */ /* 0x000fea0003800000 */
.L_x_71:
[----:B01---5:R-:W-:Y:S01]  /*3840*/  IMAD.U32 R11, R62, 0x10000, RZ ;  /* 0x000100003e0b7824 */ /* 0x023fe200078e00ff */
[----:B------:R-:W-:Y:S01]  /*3850*/  IADD3 R10, P0, R51, R14, RZ ;  /* 0x0000000e330a7210 */ /* 0x000fe20007f1e0ff */
[----:B------:R-:W-:Y:S01]  /*3860*/  BSSY B1, `(.L_x_73) ;  /* 0x000000b000017945 */ /* 0x000fe20003800000 */
[----:B------:R-:W-:Y:S01]  /*3870*/  ISETP.GT.AND P1, PT, R0, 0x19, P1 ;  /* 0x000000190000780c */ /* 0x000fe20000f24270 */
[----:B------:R-:W-:-:S04]  /*3880*/  FMUL R11, R11, R72 ;  /* 0x000000480b0b7220 */ /* 0x000fc80000400000 */
[----:B------:R-:W-:-:S05]  /*3890*/  FFMA R11, R54, R23, R11 ;  /* 0x00000017360b7223 */ /* 0x000fca000000000b */
[----:B------:R-:W-:Y:S01]  /*38a0*/  F2FP.BF16.F32.PACK_AB R6, RZ, R11 ;  /* 0x0000000bff06723e */ /* 0x000fe200000010ff */
[----:B------:R-:W-:Y:S01]  /*38b0*/  IMAD.X R11, R59, 0x1, R15, P0 ;  /* 0x000000013b0b7824 */ /* 0x000fe200000e060f */
[----:B------:R-:W-:-:S04]  /*38c0*/  IADD3 R12, P0, R79, R12, RZ ;  /* 0x0000000c4f0c7210 */ /* 0x000fc80007f1e0ff */
[----:B------:R0:W-:Y:S01]  /*38d0*/  @P2 STG.E.U16 desc[UR36][R10.64], R6 ;  /* 0x000000060a002986 */ /* 0x0001e2000c101524 */
[----:B------:R-:W-:Y:S01]  /*38e0*/  IMAD.X R13, R5, 0x1, R13, P0 ;  /* 0x00000001050d7824 */ /* 0x000fe200000e060d */
[----:B------:R-:W-:Y:S07]  /*38f0*/  @!P1 BRA `(.L_x_74) ;  /* 0x0000000000049947 */ /* 0x000fee0003800000 */
[----:B------:R1:W5:Y:S02]  /*3900*/  LDG.E.LTC128B.U16 R62, desc[UR36][R12.64] ;  /* 0x000000240c3e7981 */ /* 0x000364000c1e1520 */
.L_x_74:
[----:B------:R-:W-:Y:S05]  /*3910*/  BSYNC B1 ;  /* 0x0000000000017941 */ /* 0x000fea0003800000 */
.L_x_73:
[----:B0----5:R-:W-:Y:S01]  /*3920*/  IMAD.U32 R11, R62, 0x10000, RZ ;  /* 0x000100003e0b7824 */ /* 0x021fe200078e00ff */
[----:B------:R-:W-:Y:S01]  /*3930*/  IADD3 R10, P3, R7, R14, RZ ;  /* 0x0000000e070a7210 */ /* 0x000fe20007f7e0ff */
[----:B------:R-:W-:Y:S01]  /*3940*/  BSSY B1, `(.L_x_75) ;  /* 0x000000c000017945 */ /* 0x000fe20003800000 */
[----:B------:R-:W-:Y:S01]  /*3950*/  ISETP.GT.AND P0, PT, R4, 0x100, PT ;  /* 0x000001000400780c */ /* 0x000fe20003f04270 */
[----:B------:R-:W-:Y:S02]  /*3960*/  FMUL R6, R11, R72 ;  /* 0x000000480b067220 */ /* 0x000fe40000400000 */
[----:B------:R-:W-:Y:S01]  /*3970*/  IMAD.X R11, R59, 0x1, R15, P3 ;  /* 0x000000013b0b7824 */ /* 0x000fe200018e060f */
[----:B------:R-:W-:Y:S01]  /*3980*/  ISETP.GT.AND P2, PT, R0, RZ, P0 ;  /* 0x000000ff0000720c */ /* 0x000fe20000744270 */
[----:B------:R-:W-:-:S05]  /*3990*/  FFMA R6, R55, R23, R6 ;  /* 0x0000001737067223 */ /* 0x000fca0000000006 */
[----:B------:R-:W-:-:S05]  /*39a0*/  F2FP.BF16.F32.PACK_AB R6, RZ, R6 ;  /* 0x00000006ff06723e */ /* 0x000fca00000010ff */
[----:B------:R0:W-:Y:S02]  /*39b0*/  @P1 STG.E.U16 desc[UR36][R10.64], R6 ;  /* 0x000000060a001986 */ /* 0x0001e4000c101524 */
[----:B------:R-:W-:Y:S05]  /*39c0*/  @!P2 BRA `(.L_x_76) ;  /* 0x00000000000ca947 */ /* 0x000fea0003800000 */
[----:B0-----:R-:W-:-:S05]  /*39d0*/  IADD3 R10, P1, R20, R61, RZ ;  /* 0x0000003d140a7210 */ /* 0x001fca0007f3e0ff */
[----:B------:R-:W-:-:S05]  /*39e0*/  IMAD.X R11, R21, 0x1, R5, P1 ;  /* 0x00000001150b7824 */ /* 0x000fca00008e0605 */
[----:B------:R3:W5:Y:S03]  /*39f0*/  LDG.E.LTC128B.U16 R62, desc[UR36][R10.64] ;  /* 0x000000240a3e7981 */ /* 0x000766000c1e1520 */
.L_x_76:
[----:B------:R-:W-:Y:S05]  /*3a00*/  BSYNC B1 ;  /* 0x0000000000017941 */ /* 0x000fea0003800000 */
.L_x_75:
[----:B0--3-5:R-:W-:Y:S01]  /*3a10*/  IMAD.U32 R11, R62, 0x10000, RZ ;  /* 0x000100003e0b7824 */ /* 0x029fe200078e00ff */
        /* <DEDUP_REMOVED lines=12> */
.L_x_78:
[----:B------:R-:W-:Y:S05]  /*3ae0*/  BSYNC B1 ;  /* 0x0000000000017941 */ /* 0x000fea0003800000 */
.L_x_77:
[----:B0--3-5:R-:W-:Y:S01]  /*3af0*/  IMAD.U32 R11, R62, 0x10000, RZ ;  /* 0x000100003e0b7824 */ /* 0x029fe200078e00ff */
        /* <DEDUP_REMOVED lines=13> */
.L_x_80:
[----:B------:R-:W-:Y:S05]  /*3bd0*/  BSYNC B1 ;  /* 0x0000000000017941 */ /* 0x000fea0003800000 */
.L_x_79:
        /* <DEDUP_REMOVED lines=13> */
.L_x_82:
[----:B------:R-:W-:Y:S05]  /*3cb0*/  BSYNC B1 ;  /* 0x0000000000017941 */ /* 0x000fea0003800000 */
.L_x_81:
[----:B0--3-5:R-:W-:Y:S01]  /*3cc0*/  IMAD.U32 R11, R62, 0x10000, RZ ;  /* 0x000100003e0b7824 */ /* 0x029fe200078e00ff */
[----:B------:R-:W-:Y:S01]  /*3cd0*/  IADD3 R10, P4, R56, R69, RZ ;  /* 0x00000045380a7210 */ /* 0x000fe20007f9e0ff */
[----:B------:R-:W-:Y:S01]  /*3ce0*/  BSSY B1, `(.L_x_83) ;  /* 0x000000b000017945 */ /* 0x000fe20003800000 */
[----:B------:R-:W-:Y:S01]  /*3cf0*/  ISETP.GT.AND P2, PT, R0, 0x8, P0 ;  /* 0x000000080000780c */ /* 0x000fe20000744270 */
[----:B------:R-:W-:Y:S02]  /*3d00*/  FMUL R4, R11, R72 ;  /* 0x000000480b047220 */ /* 0x000fe40000400000 */
[----:B------:R-:W-:Y:S02]  /*3d10*/  IMAD.X R11, R57, 0x1, R59, P4 ;  /* 0x00000001390b7824 */ /* 0x000fe400020e063b */
[----:B------:R-:W-:-:S05]  /*3d20*/  FFMA R4, R27, R23, R4 ;  /* 0x000000171b047223 */ /* 0x000fca0000000004 */
[----:B------:R-:W-:-:S05]  /*3d30*/  F2FP.BF16.F32.PACK_AB R4, RZ, R4 ;  /* 0x00000004ff04723e */ /* 0x000fca00000010ff */
[----:B------:R0:W-:Y:S01]  /*3d40*/  @P3 STG.E.U16 desc[UR36][R10.64], R4 ;  /* 0x000000040a003986 */ /* 0x0001e2000c101524 */
[----:B------:R-:W-:Y:S05]  /*3d50*/  @!P2 BRA `(.L_x_84) ;  /* 0x00000000000ca947 */ /* 0x000fea0003800000 */
[----:B0-----:R-:W-:-:S05]  /*3d60*/  IADD3 R10, P3, R63, R20, RZ ;  /* 0x000000143f0a7210 */ /* 0x001fca0007f7e0ff */
[----:B------:R-:W-:-:S05]  /*3d70*/  IMAD.X R11, R21, 0x1, R5, P3 ;  /* 0x00000001150b7824 */ /* 0x000fca00018e0605 */
[----:B------:R3:W5:Y:S03]  /*3d80*/  LDG.E.LTC128B.U16 R62, desc[UR36][R10.64] ;  /* 0x000000240a3e7981 */ /* 0x000766000c1e1520 */
.L_x_84:
[----:B------:R-:W-:Y:S05]  /*3d90*/  BSYNC B1 ;  /* 0x0000000000017941 */ /* 0x000fea0003800000 */
.L_x_83:
        /* <DEDUP_REMOVED lines=13> */
.L_x_86:
[----:B------:R-:W-:Y:S05]  /*3e70*/  BSYNC B1 ;  /* 0x0000000000017941 */ /* 0x000fea0003800000 */
.L_x_85:
        /* <DEDUP_REMOVED lines=13> */
.L_x_88:
[----:B------:R-:W-:Y:S05]  /*3f50*/  BSYNC B1 ;  /* 0x0000000000017941 */ /* 0x000fea0003800000 */
.L_x_87:
        /* <DEDUP_REMOVED lines=13> */
.L_x_90:
[----:B------:R-:W-:Y:S05]  /*4030*/  BSYNC B1 ;  /* 0x0000000000017941 */ /* 0x000fea0003800000 */
.L_x_89:
        /* <DEDUP_REMOVED lines=13> */
.L_x_92:
[----:B------:R-:W-:Y:S05]  /*4110*/  BSYNC B1 ;  /* 0x0000000000017941 */ /* 0x000fea0003800000 */
.L_x_91:
        /* <DEDUP_REMOVED lines=13> */
.L_x_94:
[----:B------:R-:W-:Y:S05]  /*41f0*/  BSYNC B1 ;  /* 0x0000000000017941 */ /* 0x000fea0003800000 */
.L_x_93:
        /* <DEDUP_REMOVED lines=13> */
.L_x_96:
[----:B------:R-:W-:Y:S05]  /*42d0*/  BSYNC B1 ;  /* 0x0000000000017941 */ /* 0x000fea0003800000 */
.L_x_95:
        /* <DEDUP_REMOVED lines=13> */
.L_x_98:
[----:B------:R-:W-:Y:S05]  /*43b0*/  BSYNC B1 ;  /* 0x0000000000017941 */ /* 0x000fea0003800000 */
.L_x_97:
        /* <DEDUP_REMOVED lines=13> */
.L_x_100:
[----:B------:R-:W-:Y:S05]  /*4490*/  BSYNC B1 ;  /* 0x0000000000017941 */ /* 0x000fea0003800000 */
.L_x_99:
[----:B0--3-5:R-:W-:Y:S01]  /*44a0*/  IMAD.U32 R11, R62, 0x10000, RZ ;  /* 0x000100003e0b7824 */ /* 0x029fe200078e00ff */
[----:B------:R-:W-:Y:S01]  /*44b0*/  IADD3 R10, P3, R51, R8, RZ ;  /* 0x00000008330a7210 */ /* 0x000fe20007f7e0ff */
[----:B------:R-:W-:Y:S01]  /*44c0*/  BSSY B1, `(.L_x_101) ;  /* 0x000000b000017945 */ /* 0x000fe20003800000 */
[----:B------:R-:W-:Y:S01]  /*44d0*/  ISETP.GT.AND P0, PT, R0, 0x19, P0 ;  /* 0x000000190000780c */ /* 0x000fe20000704270 */
[----:B------:R-:W-:-:S04]  /*44e0*/  FMUL R11, R11, R72 ;  /* 0x000000480b0b7220 */ /* 0x000fc80000400000 */
[----:B------:R-:W-:-:S05]  /*44f0*/  FFMA R11, R36, R23, R11 ;  /* 0x00000017240b7223 */ /* 0x000fca000000000b */
[----:B------:R-:W-:Y:S01]  /*4500*/  F2FP.BF16.F32.PACK_AB R4, RZ, R11 ;  /* 0x0000000bff04723e */ /* 0x000fe200000010ff */
[----:B------:R-:W-:Y:S01]  /*4510*/  IMAD.X R11, R9, 0x1, R59, P3 ;  /* 0x00000001090b7824 */ /* 0x000fe200018e063b */
[----:B-1----:R-:W-:-:S04]  /*4520*/  IADD3 R12, P3, R79, R20, RZ ;  /* 0x000000144f0c7210 */ /* 0x002fc80007f7e0ff */
[----:B------:R0:W-:Y:S01]  /*4530*/  @P2 STG.E.U16 desc[UR36][R10.64], R4 ;  /* 0x000000040a002986 */ /* 0x0001e2000c101524 */
[----:B------:R-:W-:Y:S01]  /*4540*/  IMAD.X R13, R21, 0x1, R5, P3 ;  /* 0x00000001150d7824 */ /* 0x000fe200018e0605 */
[----:B------:R-:W-:Y:S07]  /*4550*/  @!P0 BRA `(.L_x_102) ;  /* 0x0000000000048947 */ /* 0x000fee0003800000 */
[----:B------:R1:W5:Y:S02]  /*4560*/  LDG.E.LTC128B.U16 R62, desc[UR36][R12.64] ;  /* 0x000000240c3e7981 */ /* 0x000364000c1e1520 */
.L_x_102:
[----:B------:R-:W-:Y:S05]  /*4570*/  BSYNC B1 ;  /* 0x0000000000017941 */ /* 0x000fea0003800000 */
.L_x_101:
[----:B0----5:R-:W-:Y:S01]  /*4580*/  IMAD.U32 R11, R62, 0x10000, RZ ;  /* 0x000100003e0b7824 */ /* 0x021fe200078e00ff */
        /* <DEDUP_REMOVED lines=12> */
.L_x_104:
[----:B------:R-:W-:Y:S05]  /*4650*/  BSYNC B1 ;  /* 0x0000000000017941 */ /* 0x000fea0003800000 */
.L_x_103:
[----:B0--3-5:R-:W-:Y:S01]  /*4660*/  IMAD.U32 R9, R62, 0x10000, RZ ;  /* 0x000100003e097824 */ /* 0x029fe200078e00ff */
[----:B------:R-:W-:Y:S01]  /*4670*/  IADD3 R8, P0, R51, R56, RZ ;  /* 0x0000003833087210 */ /* 0x000fe20007f1e0ff */
[----:B------:R-:W-:Y:S01]  /*4680*/  BSSY B1, `(.L_x_105) ;  /* 0x000000c000017945 */ /* 0x000fe20003800000 */
[----:B------:R-:W-:Y:S01]  /*4690*/  ISETP.GT.AND P1, PT, R0, 0x19, P1 ;  /* 0x000000190000780c */ /* 0x000fe20000f24270 */
[----:B------:R-:W-:-:S04]  /*46a0*/  FMUL R9, R9, R72 ;  /* 0x0000004809097220 */ /* 0x000fc80000400000 */
[----:B------:R-:W-:-:S05]  /*46b0*/  FFMA R9, R38, R23, R9 ;  /* 0x0000001726097223 */ /* 0x000fca0000000009 */
[----:B------:R-:W-:Y:S01]  /*46c0*/  F2FP.BF16.F32.PACK_AB R4, RZ, R9 ;  /* 0x00000009ff04723e */ /* 0x000fe200000010ff */
[----:B------:R-:W-:-:S03]  /*46d0*/  IMAD.X R9, R57, 0x1, R59, P0 ;  /* 0x0000000139097824 */ /* 0x000fc600000e063b */
[----:B------:R-:W-:Y:S02]  /*46e0*/  PRMT R6, R4, 0x7610, R6 ;  /* 0x0000761004067816 */ /* 0x000fe40000000006 */
[----:B------:R-:W-:-:S03]  /*46f0*/  IADD3 R4, P0, R79, R40, RZ ;  /* 0x000000284f047210 */ /* 0x000fc60007f1e0ff */
[----:B------:R0:W-:Y:S02]  /*4700*/  @P3 STG.E.U16 desc[UR36][R8.64], R6 ;  /* 0x0000000608003986 */ /* 0x0001e4000c101524 */
[----:B------:R-:W-:Y:S01]  /*4710*/  IMAD.X R5, R41, 0x1, R5, P0 ;  /* 0x0000000129057824 */ /* 0x000fe200000e0605 */
[----:B------:R-:W-:Y:S07]  /*4720*/  @!P1 BRA `(.L_x_106) ;  /* 0x0000000000049947 */ /* 0x000fee0003800000 */
[----:B------:R3:W5:Y:S02]  /*4730*/  LDG.E.LTC128B.U16 R62, desc[UR36][R4.64] ;  /* 0x00000024043e7981 */ /* 0x000764000c1e1520 */
.L_x_106:
[----:B------:R-:W-:Y:S05]  /*4740*/  BSYNC B1 ;  /* 0x0000000000017941 */ /* 0x000fea0003800000 */
.L_x_105:
[----:B------:R-:W-:Y:S05]  /*4750*/  @!P1 BRA `(.L_x_107) ;  /* 0x00000010006c9947 */ /* 0x000fea0003800000 */
[----:B---3-5:R-:W-:Y:S01]  /*4760*/  IMAD.U32 R5, R62, 0x10000, RZ ;  /* 0x000100003e057824 */ /* 0x028fe200078e00ff */
[----:B------:R-:W-:-:S03]  /*4770*/  IADD3 R4, P0, R7, R56, RZ ;  /* 0x0000003807047210 */ /* 0x000fc60007f1e0ff */
[----:B------:R-:W-:Y:S02]  /*4780*/  FMUL R0, R5, R72 ;  /* 0x0000004805007220 */ /* 0x000fe40000400000 */
[----:B------:R-:W-:Y:S02]  /*4790*/  IMAD.X R5, R57, 0x1, R59, P0 ;  /* 0x0000000139057824 */ /* 0x000fe400000e063b */
[----:B------:R-:W-:-:S05]  /*47a0*/  FFMA R0, R39, R23, R0 ;  /* 0x0000001727007223 */ /* 0x000fca0000000000 */
[----:B------:R-:W-:-:S05]  /*47b0*/  F2FP.BF16.F32.PACK_AB R0, RZ, R0 ;  /* 0x00000000ff00723e */ /* 0x000fca00000010ff */
[----:B------:R4:W-:Y:S01]  /*47c0*/  STG.E.U16 desc[UR36][R4.64], R0 ;  /* 0x0000000004007986 */ /* 0x0009e2000c101524 */
[----:B------:R-:W-:Y:S05]  /*47d0*/  BRA `(.L_x_107) ;  /* 0x00000010004c7947 */ /* 0x000fea0003800000 */
.L_x_30:
[----:B------:R-:W-:Y:S01]  /*47e0*/  ULDC.64 UR4, c[0x0][0x5c0] ;  /* 0x0001700000047ab9 */ /* 0x000fe20000000a00 */
[-C--:B------:R-:W-:Y:S01]  /*47f0*/  FMUL R56, R56, R23.reuse ;  /* 0x0000001738387220 */ /* 0x080fe20000400000 */
[----:B------:R-:W-:Y:S01]  /*4800*/  LEA R6, P0, R78, UR4, 0x1 ;  /* 0x000000044e067c11 */ /* 0x000fe2000f8008ff */
[-C--:B------:R-:W-:Y:S01]  /*4810*/  FMUL R57, R57, R23.reuse ;  /* 0x0000001739397220 */ /* 0x080fe20000400000 */
[----:B------:R-:W-:Y:S01]  /*4820*/  ISETP.GT.AND P3, PT, R0, 0x1, P1 ;  /* 0x000000010000780c */ /* 0x000fe20000f64270 */
[-C--:B------:R-:W-:Y:S01]  /*4830*/  FMUL R58, R58, R23.reuse ;  /* 0x000000173a3a7220 */ /* 0x080fe20000400000 */
[----:B------:R-:W-:Y:S01]  /*4840*/  F2FP.BF16.F32.PACK_AB R56, RZ, R56 ;  /* 0x00000038ff38723e */ /* 0x000fe200000010ff */
[-C--:B------:R-:W-:Y:S01]  /*4850*/  FMUL R59, R59, R23.reuse ;  /* 0x000000173b3b7220 */ /* 0x080fe20000400000 */
[----:B------:R-:W-:Y:S01]  /*4860*/  LEA.HI.X R7, R78, UR5, R91, 0x1, P0 ;  /* 0x000000054e077c11 */ /* 0x000fe200080f0c5b */
[-C--:B------:R-:W-:Y:S01]  /*4870*/  FMUL R60, R60, R23.reuse ;  /* 0x000000173c3c7220 */ /* 0x080fe20000400000 */
[----:B------:R-:W-:Y:S01]  /*4880*/  ISETP.GT.AND P0, PT, R4, 0x8, PT ;  /* 0x000000080400780c */ /* 0x000fe20003f04270 */
[----:B------:R-:W-:Y:S01]  /*4890*/  FMUL R61, R61, R23 ;  /* 0x000000173d3d7220 */ /* 0x000fe20000400000 */
[----:B------:R-:W-:Y:S01]  /*48a0*/  F2FP.BF16.F32.PACK_AB R57, RZ, R57 ;  /* 0x00000039ff39723e */ /* 0x000fe200000010ff */
[----:B------:R-:W-:Y:S01]  /*48b0*/  @P2 STG.E.U16 desc[UR36][R6.64], R56 ;  /* 0x0000003806002986 */ /* 0x000fe2000c101524 */
[----:B------:R-:W-:Y:S01]  /*48c0*/  ISETP.GT.AND P2, PT, R0, RZ, P0 ;  /* 0x000000ff0000720c */ /* 0x000fe20000744270 */
[-C--:B------:R-:W-:Y:S01]  /*48d0*/  FMUL R62, R62, R23.reuse ;  /* 0x000000173e3e7220 */ /* 0x080fe20000400000 */
[----:B------:R-:W-:Y:S01]  /*48e0*/  LEA R10, P4, R8, R6, 0x4 ;  /* 0x00000006080a7211 */ /* 0x000fe200078820ff */
[----:B------:R-:W-:Y:S01]  /*48f0*/  @P3 STG.E.U16 desc[UR36][R6.64+0x2], R57 ;  /* 0x0000023906003986 */ /* 0x000fe2000c101524 */
[----:B------:R-:W-:Y:S01]  /*4900*/  ISETP.GT.AND P5, PT, R0, 0x1, P0 ;  /* 0x000000010000780c */ /* 0x000fe200007a4270 */
[-C--:B------:R-:W-:Y:S01]  /*4910*/  FMUL R63, R63, R23.reuse ;  /* 0x000000173f3f7220 */ /* 0x080fe20000400000 */
[----:B------:R-:W-:Y:S01]  /*4920*/  F2FP.BF16.F32.PACK_AB R58, RZ, R58 ;  /* 0x0000003aff3a723e */ /* 0x000fe200000010ff */
[-C--:B------:R-:W-:Y:S01]  /*4930*/  FMUL R64, R64, R23.reuse ;  /* 0x0000001740407220 */ /* 0x080fe20000400000 */
[----:B------:R-:W-:Y:S01]  /*4940*/  ISETP.GT.AND P3, PT, R0, 0x8, P1 ;  /* 0x000000080000780c */ /* 0x000fe20000f64270 */
[----:B------:R-:W-:Y:S01]  /*4950*/  FMUL R65, R65, R23 ;  /* 0x0000001741417220 */ /* 0x000fe20000400000 */
[--C-:B------:R-:W-:Y:S01]  /*4960*/  LEA.HI.X R11, R8, R7, R9.reuse, 0x4, P4 ;  /* 0x00000007080b7211 */ /* 0x100fe200020f2409 */
[-C--:B------:R-:W-:Y:S01]  /*4970*/  FMUL R66, R66, R23.reuse ;  /* 0x0000001742427220 */ /* 0x080fe20000400000 */
[C---:B------:R-:W-:Y:S01]  /*4980*/  ISETP.GT.AND P4, PT, R0.reuse, 0x9, P1 ;  /* 0x000000090000780c */ /* 0x040fe20000f84270 */
[----:B------:R-:W-:Y:S01]  /*4990*/  FMUL R67, R67, R23 ;  /* 0x0000001743437220 */ /* 0x000fe20000400000 */
[----:B------:R-:W-:Y:S01]  /*49a0*/  F2FP.BF16.F32.PACK_AB R59, RZ, R59 ;  /* 0x0000003bff3b723e */ /* 0x000fe200000010ff */
[----:B------:R-:W-:Y:S01]  /*49b0*/  @P2 STG.E.U16 desc[UR36][R10.64], R58 ;  /* 0x0000003a0a002986 */ /* 0x000fe2000c101524 */
[----:B------:R-:W-:Y:S01]  /*49c0*/  ISETP.GT.AND P2, PT, R0, 0x8, P0 ;  /* 0x000000080000780c */ /* 0x000fe20000744270 */
[----:B------:R-:W-:Y:S01]  /*49d0*/  FMUL R68, R68, R23 ;  /* 0x0000001744447220 */ /* 0x000fe20000400000 */
[----:B------:R-:W-:Y:S01]  /*49e0*/  F2FP.BF16.F32.PACK_AB R60, RZ, R60 ;  /* 0x0000003cff3c723e */ /* 0x000fe200000010ff */
[----:B------:R0:W-:Y:S01]  /*49f0*/  @P5 STG.E.U16 desc[UR36][R10.64+0x2], R59 ;  /* 0x0000023b0a005986 */ /* 0x0001e2000c101524 */
[----:B------:R-:W-:Y:S01]  /*4a00*/  F2FP.BF16.F32.PACK_AB R61, RZ, R61 ;  /* 0x0000003dff3d723e */ /* 0x000fe200000010ff */
[-C--:B------:R-:W-:Y:S01]  /*4a10*/  FMUL R69, R69, R23.reuse ;  /* 0x0000001745457220 */ /* 0x080fe20000400000 */
[----:B------:R-:W-:Y:S01]  /*4a20*/  F2FP.BF16.F32.PACK_AB R62, RZ, R62 ;  /* 0x0000003eff3e723e */ /* 0x000fe200000010ff */
[----:B------:R-:W-:Y:S01]  /*4a30*/  @P3 STG.E.U16 desc[UR36][R6.64+0x10], R60 ;  /* 0x0000103c06003986 */ /* 0x000fe2000c101524 */
[----:B------:R-:W-:Y:S01]  /*4a40*/  ISETP.GT.AND P3, PT, R0, 0x9, P0 ;  /* 0x000000090000780c */ /* 0x000fe20000764270 */
[-C--:B------:R-:W-:Y:S01]  /*4a50*/  FMUL R70, R70, R23.reuse ;  /* 0x0000001746467220 */ /* 0x080fe20000400000 */
[C---:B------:R-:W-:Y:S01]  /*4a60*/  ISETP.GT.AND P5, PT, R0.reuse, 0x10, P1 ;  /* 0x000000100000780c */ /* 0x040fe20000fa4270 */
[----:B------:R1:W-:Y:S01]  /*4a70*/  @P4 STG.E.U16 desc[UR36][R6.64+0x12], R61 ;  /* 0x0000123d06004986 */ /* 0x0003e2000c101524 */
[C---:B------:R-:W-:Y:S01]  /*4a80*/  ISETP.GT.AND P4, PT, R0.reuse, 0x11, P1 ;  /* 0x000000110000780c */ /* 0x040fe20000f84270 */
[----:B------:R-:W-:Y:S01]  /*4a90*/  FMUL R71, R71, R23 ;  /* 0x0000001747477220 */ /* 0x000fe20000400000 */
[----:B------:R-:W-:Y:S01]  /*4aa0*/  F2FP.BF16.F32.PACK_AB R63, RZ, R63 ;  /* 0x0000003fff3f723e */ /* 0x000fe200000010ff */
[----:B------:R-:W-:Y:S01]  /*4ab0*/  @P2 STG.E.U16 desc[UR36][R10.64+0x10], R62 ;  /* 0x0000103e0a002986 */ /* 0x000fe2000c101524 */
[----:B------:R-:W-:Y:S01]  /*4ac0*/  ISETP.GT.AND P2, PT, R0, 0x10, P0 ;  /* 0x000000100000780c */ /* 0x000fe20000744270 */
[----:B0-----:R-:W-:Y:S01]  /*4ad0*/  IMAD.SHL.U32 R59, R8, 0x100, RZ ;  /* 0x00000100083b7824 */ /* 0x001fe200078e00ff */
[----:B------:R-:W-:Y:S01]  /*4ae0*/  F2FP.BF16.F32.PACK_AB R64, RZ, R64 ;  /* 0x00000040ff40723e */ /* 0x000fe200000010ff */
[----:B------:R-:W-:Y:S01]  /*4af0*/  FMUL R40, R40, R23 ;  /* 0x0000001728287220 */ /* 0x000fe20000400000 */
[----:B------:R-:W-:Y:S01]  /*4b00*/  F2FP.BF16.F32.PACK_AB R65, RZ, R65 ;  /* 0x00000041ff41723e */ /* 0x000fe200000010ff */
[----:B------:R0:W-:Y:S01]  /*4b10*/  @P3 STG.E.U16 desc[UR36][R10.64+0x12], R63 ;  /* 0x0000123f0a003986 */ /* 0x0001e2000c101524 */
[----:B------:R-:W-:Y:S01]  /*4b20*/  F2FP.BF16.F32.PACK_AB R66, RZ, R66 ;  /* 0x00000042ff42723e */ /* 0x000fe200000010ff */
[----:B------:R-:W-:Y:S01]  /*4b30*/  FMUL R41, R41, R23 ;  /* 0x0000001729297220 */ /* 0x000fe20000400000 */
[----:B------:R-:W-:Y:S01]  /*4b40*/  ISETP.GT.AND P3, PT, R0, 0x11, P0 ;  /* 0x000000110000780c */ /* 0x000fe20000764270 */
[----:B------:R-:W-:Y:S01]  /*4b50*/  @P5 STG.E.U16 desc[UR36][R6.64+0x20], R64 ;  /* 0x0000204006005986 */ /* 0x000fe2000c101524 */
[----:B------:R-:W-:Y:S01]  /*4b60*/  F2FP.BF16.F32.PACK_AB R67, RZ, R67 ;  /* 0x00000043ff43723e */ /* 0x000fe200000010ff */
[-C--:B------:R-:W-:Y:S01]  /*4b70*/  FMUL R42, R42, R23.reuse ;  /* 0x000000172a2a7220 */ /* 0x080fe20000400000 */
[----:B------:R-:W-:Y:S01]  /*4b80*/  F2FP.BF16.F32.PACK_AB R68, RZ, R68 ;  /* 0x00000044ff44723e */ /* 0x000fe200000010ff */
[----:B------:R2:W-:Y:S01]  /*4b90*/  @P4 STG.E.U16 desc[UR36][R6.64+0x22], R65 ;  /* 0x0000224106004986 */ /* 0x0005e2000c101524 */
[C---:B------:R-:W-:Y:S01]  /*4ba0*/  ISETP.GT.AND P4, PT, R0.reuse, 0x18, P1 ;  /* 0x000000180000780c */ /* 0x040fe20000f84270 */
[-C--:B------:R-:W-:Y:S01]  /*4bb0*/  FMUL R43, R43, R23.reuse ;  /* 0x000000172b2b7220 */ /* 0x080fe20000400000 */
[C---:B------:R-:W-:Y:S01]  /*4bc0*/  ISETP.GT.AND P1, PT, R0.reuse, 0x19, P1 ;  /* 0x000000190000780c */ /* 0x040fe20000f24270 */
[----:B------:R-:W-:Y:S01]  /*4bd0*/  @P2 STG.E.U16 desc[UR36][R10.64+0x20], R66 ;  /* 0x000020420a002986 */ /* 0x000fe2000c101524 */
[----:B------:R-:W-:Y:S01]  /*4be0*/  ISETP.GT.AND P2, PT, R0, 0x18, P0 ;  /* 0x000000180000780c */ /* 0x000fe20000744270 */
[----:B------:R-:W-:Y:S01]  /*4bf0*/  FMUL R44, R44, R23 ;  /* 0x000000172c2c7220 */ /* 0x000fe20000400000 */
[----:B------:R-:W-:Y:S01]  /*4c00*/  ISETP.GT.AND P0, PT, R0, 0x19, P0 ;  /* 0x000000190000780c */ /* 0x000fe20000704270 */
[----:B------:R-:W-:Y:S01]  /*4c10*/  @P3 STG.E.U16 desc[UR36][R10.64+0x22], R67 ;  /* 0x000022430a003986 */ /* 0x000fe2000c101524 */
[----:B------:R-:W-:Y:S01]  /*4c20*/  F2FP.BF16.F32.PACK_AB R69, RZ, R69 ;  /* 0x00000045ff45723e */ /* 0x000fe200000010ff */
[-C--:B------:R-:W-:Y:S01]  /*4c30*/  FMUL R45, R45, R23.reuse ;  /* 0x000000172d2d7220 */ /* 0x080fe20000400000 */
[----:B------:R-:W-:Y:S01]  /*4c40*/  F2FP.BF16.F32.PACK_AB R70, RZ, R70 ;  /* 0x00000046ff46723e */ /* 0x000fe200000010ff */
[----:B------:R-:W-:Y:S01]  /*4c50*/  FMUL R47, R47, R23 ;  /* 0x000000172f2f7220 */ /* 0x000fe20000400000 */
[----:B------:R-:W-:Y:S01]  /*4c60*/  ISETP.GT.AND P3, PT, R4, 0x80, PT ;  /* 0x000000800400780c */ /* 0x000fe20003f64270 */
[----:B------:R-:W-:Y:S01]  /*4c70*/  @P4 STG.E.U16 desc[UR36][R6.64+0x30], R68 ;  /* 0x0000304406004986 */ /* 0x000fe2000c101524 */
[----:B------:R-:W-:Y:S01]  /*4c80*/  F2FP.BF16.F32.PACK_AB R71, RZ, R71 ;  /* 0x00000047ff47723e */ /* 0x000fe200000010ff */
[-C--:B------:R-:W-:Y:S01]  /*4c90*/  FMUL R46, R46, R23.reuse ;  /* 0x000000172e2e7220 */ /* 0x080fe20000400000 */
[----:B------:R-:W-:Y:S01]  /*4ca0*/  SHF.L.U64.HI R57, R8, 0x8, R9 ;  /* 0x0000000808397819 */ /* 0x000fe20000010209 */
[----:B------:R-:W-:Y:S01]  /*4cb0*/  @P1 STG.E.U16 desc[UR36][R6.64+0x32], R69 ;  /* 0x0000324506001986 */ /* 0x000fe2000c101524 */
[----:B------:R-:W-:Y:S01]  /*4cc0*/  ISETP.GT.AND P1, PT, R0, RZ, P3 ;  /* 0x000000ff0000720c */ /* 0x000fe20001f24270 */
[-C--:B------:R-:W-:Y:S01]  /*4cd0*/  FMUL R48, R48, R23.reuse ;  /* 0x0000001730307220 */ /* 0x080fe20000400000 */
[----:B-1----:R-:W-:Y:S01]  /*4ce0*/  LOP3.LUT R61, R59, 0x2, RZ, 0xfc, !PT ;  /* 0x000000023b3d7812 */ /* 0x002fe200078efcff */
[----:B------:R-:W-:Y:S01]  /*4cf0*/  @P2 STG.E.U16 desc[UR36][R10.64+0x30], R70 ;  /* 0x000030460a002986 */ /* 0x000fe2000c101524 */
[----:B------:R-:W-:Y:S01]  /*4d00*/  F2FP.BF16.F32.PACK_AB R40, RZ, R40 ;  /* 0x00000028ff28723e */ /* 0x000fe200000010ff */
[-C--:B------:R-:W-:Y:S01]  /*4d10*/  FMUL R49, R49, R23.reuse ;  /* 0x0000001731317220 */ /* 0x080fe20000400000 */
[-C--:B------:R-:W-:Y:S01]  /*4d20*/  IADD3 R14, P4, R61, R6.reuse, RZ ;  /* 0x000000063d0e7210 */ /* 0x080fe20007f9e0ff */
[----:B------:R-:W-:Y:S01]  /*4d30*/  @P0 STG.E.U16 desc[UR36][R10.64+0x32], R71 ;  /* 0x000032470a000986 */ /* 0x000fe2000c101524 */
[----:B------:R-:W-:Y:S01]  /*4d40*/  IADD3 R8, P0, R59, R6, RZ ;  /* 0x000000063b087210 */ /* 0x000fe20007f1e0ff */
[-C--:B------:R-:W-:Y:S01]  /*4d50*/  FMUL R50, R50, R23.reuse ;  /* 0x0000001732327220 */ /* 0x080fe20000400000 */
[----:B------:R-:W-:Y:S01]  /*4d60*/  ISETP.GT.AND P2, PT, R4, 0x88, PT ;  /* 0x000000880400780c */ /* 0x000fe20003f44270 */
[--C-:B------:R-:W-:Y:S01]  /*4d70*/  IMAD.X R15, R57, 0x1, R7.reuse, P4 ;  /* 0x00000001390f7824 */ /* 0x100fe200020e0607 */
[-C--:B------:R-:W-:Y:S01]  /*4d80*/  IADD3 R12, P4, R59, R10.reuse, RZ ;  /* 0x0000000a3b0c7210 */ /* 0x080fe20007f9e0ff */
[----:B------:R-:W-:Y:S01]  /*4d90*/  IMAD.X R9, R57, 0x1, R7, P0 ;  /* 0x0000000139097824 */ /* 0x000fe200000e0607 */
[C---:B------:R-:W-:Y:S01]  /*4da0*/  ISETP.GT.AND P0, PT, R0.reuse, 0x1, P3 ;  /* 0x000000010000780c */ /* 0x040fe20001f04270 */
[----:B------:R-:W-:Y:S01]  /*4db0*/  FMUL R51, R51, R23 ;  /* 0x0000001733337220 */ /* 0x000fe20000400000 */
[----:B------:R-:W-:Y:S01]  /*4dc0*/  F2FP.BF16.F32.PACK_AB R41, RZ, R41 ;  /* 0x00000029ff29723e */ /* 0x000fe200000010ff */
[--C-:B------:R-:W-:Y:S01]  /*4dd0*/  IMAD.X R13, R57, 0x1, R11.reuse, P4 ;  /* 0x00000001390d7824 */ /* 0x100fe200020e060b */
[----:B------:R-:W-:Y:S01]  /*4de0*/  @P1 STG.E.U16 desc[UR36][R8.64], R40 ;  /* 0x0000002808001986 */ /* 0x000fe2000c101524 */
[----:B------:R-:W-:Y:S01]  /*4df0*/  ISETP.GT.AND P1, PT, R0, RZ, P2 ;  /* 0x000000ff0000720c */ /* 0x000fe20001724270 */
[-C--:B------:R-:W-:Y:S01]  /*4e00*/  FMUL R52, R52, R23.reuse ;  /* 0x0000001734347220 */ /* 0x080fe20000400000 */
[----:B------:R-:W-:Y:S01]  /*4e10*/  ISETP.GT.AND P4, PT, R0, 0x1, P2 ;  /* 0x000000010000780c */ /* 0x000fe20001784270 */
[-C--:B------:R-:W-:Y:S01]  /*4e20*/  FMUL R53, R53, R23.reuse ;  /* 0x0000001735357220 */ /* 0x080fe20000400000 */
[----:B------:R-:W-:Y:S01]  /*4e30*/  IADD3 R20, P5, R61, R10, RZ ;  /* 0x0000000a3d147210 */ /* 0x000fe20007fbe0ff */
[-C--:B------:R-:W-:Y:S01]  /*4e40*/  FMUL R54, R54, R23.reuse ;  /* 0x0000001736367220 */ /* 0x080fe20000400000 */
[----:B------:R-:W-:Y:S01]  /*4e50*/  F2FP.BF16.F32.PACK_AB R42, RZ, R42 ;  /* 0x0000002aff2a723e */ /* 0x000fe200000010ff */
[----:B------:R-:W-:Y:S01]  /*4e60*/  FMUL R55, R55, R23 ;  /* 0x0000001737377220 */ /* 0x000fe20000400000 */
[----:B------:R1:W-:Y:S01]  /*4e70*/  @P0 STG.E.U16 desc[UR36][R14.64], R41 ;  /* 0x000000290e000986 */ /* 0x0003e2000c101524 */
[----:B------:R-:W-:Y:S01]  /*4e80*/  F2FP.BF16.F32.PACK_AB R43, RZ, R43 ;  /* 0x0000002bff2b723e */ /* 0x000fe200000010ff */
[----:B------:R-:W-:Y:S01]  /*4e90*/  IMAD.X R21, R57, 0x1, R11, P5 ;  /* 0x0000000139157824 */ /* 0x000fe200028e060b */
[----:B0-----:R-:W-:Y:S01]  /*4ea0*/  LOP3.LUT R63, R59, 0x10, RZ, 0xfc, !PT ;  /* 0x000000103b3f7812 */ /* 0x001fe200078efcff */
[-C--:B------:R-:W-:Y:S01]  /*4eb0*/  FMUL R24, R24, R23.reuse ;  /* 0x0000001718187220 */ /* 0x080fe20000400000 */
[----:B------:R-:W-:Y:S01]  /*4ec0*/  @P1 STG.E.U16 desc[UR36][R12.64], R42 ;  /* 0x0000002a0c001986 */ /* 0x000fe2000c101524 */
[C---:B------:R-:W-:Y:S01]  /*4ed0*/  ISETP.GT.AND P1, PT, R0.reuse, 0x8, P3 ;  /* 0x000000080000780c */ /* 0x040fe20001f24270 */
[-C--:B------:R-:W-:Y:S01]  /*4ee0*/  FMUL R25, R25, R23.reuse ;  /* 0x0000001719197220 */ /* 0x080fe20000400000 */
[----:B--2---:R-:W-:Y:S01]  /*4ef0*/  LOP3.LUT R65, R59, 0x12, RZ, 0xfc, !PT ;  /* 0x000000123b417812 */ /* 0x004fe200078efcff */
[----:B------:R0:W-:Y:S01]  /*4f00*/  @P4 STG.E.U16 desc[UR36][R20.64], R43 ;  /* 0x0000002b14004986 */ /* 0x0001e2000c101524 */
[----:B------:R-:W-:Y:S01]  /*4f10*/  ISETP.GT.AND P0, PT, R0, 0x9, P3 ;  /* 0x000000090000780c */ /* 0x000fe20001f04270 */
[-C--:B------:R-:W-:Y:S01]  /*4f20*/  FMUL R26, R26, R23.reuse ;  /* 0x000000171a1a7220 */ /* 0x080fe20000400000 */
[-C--:B-1----:R-:W-:Y:S01]  /*4f30*/  IADD3 R14, P5, R63, R6.reuse, RZ ;  /* 0x000000063f0e7210 */ /* 0x082fe20007fbe0ff */
[-C--:B------:R-:W-:Y:S01]  /*4f40*/  FMUL R27, R27, R23.reuse ;  /* 0x000000171b1b7220 */ /* 0x080fe20000400000 */
[----:B------:R-:W-:Y:S01]  /*4f50*/  IADD3 R40, P4, R65, R6, RZ ;  /* 0x0000000641287210 */ /* 0x000fe20007f9e0ff */
[----:B------:R-:W-:Y:S01]  /*4f60*/  FMUL R28, R28, R23 ;  /* 0x000000171c1c7220 */ /* 0x000fe20000400000 */
[----:B------:R-:W-:Y:S01]  /*4f70*/  F2FP.BF16.F32.PACK_AB R44, RZ, R44 ;  /* 0x0000002cff2c723e */ /* 0x000fe200000010ff */
[C-C-:B------:R-:W-:Y:S01]  /*4f80*/  IMAD.X R15, R57.reuse, 0x1, R7.reuse, P5 ;  /* 0x00000001390f7824 */ /* 0x140fe200028e0607 */
[----:B------:R-:W-:Y:S01]  /*4f90*/  F2FP.BF16.F32.PACK_AB R45, RZ, R45 ;  /* 0x0000002dff2d723e */ /* 0x000fe200000010ff */
[----:B------:R-:W-:Y:S01]  /*4fa0*/  IMAD.X R41, R57, 0x1, R7, P4 ;  /* 0x0000000139297824 */ /* 0x000fe200020e0607 */
[----:B------:R-:W-:Y:S01]  /*4fb0*/  F2FP.BF16.F32.PACK_AB R47, RZ, R47 ;  /* 0x0000002fff2f723e */ /* 0x000fe200000010ff */
[-C--:B------:R-:W-:Y:S01]  /*4fc0*/  FMUL R29, R29, R23.reuse ;  /* 0x000000171d1d7220 */ /* 0x080fe20000400000 */
[----:B------:R1:W-:Y:S01]  /*4fd0*/  @P1 STG.E.U16 desc[UR36][R14.64], R44 ;  /* 0x0000002c0e001986 */ /* 0x0003e2000c101524 */
[----:B------:R-:W-:Y:S01]  /*4fe0*/  ISETP.GT.AND P1, PT, R0, 0x8, P2 ;  /* 0x000000080000780c */ /* 0x000fe20001724270 */
[-C--:B------:R-:W-:Y:S01]  /*4ff0*/  FMUL R30, R30, R23.reuse ;  /* 0x000000171e1e7220 */ /* 0x080fe20000400000 */
[----:B0-----:R-:W-:Y:S01]  /*5000*/  IADD3 R20, P4, R63, R10, RZ ;  /* 0x0000000a3f147210 */ /* 0x001fe20007f9e0ff */
[----:B------:R0:W-:Y:S01]  /*5010*/  @P0 STG.E.U16 desc[UR36][R40.64], R45 ;  /* 0x0000002d28000986 */ /* 0x0001e2000c101524 */
[----:B------:R-:W-:Y:S01]  /*5020*/  ISETP.GT.AND P0, PT, R0, 0x9, P2 ;  /* 0x000000090000780c */ /* 0x000fe20001704270 */
[-C--:B------:R-:W-:Y:S01]  /*5030*/  FMUL R31, R31, R23.reuse ;  /* 0x000000171f1f7220 */ /* 0x080fe20000400000 */
[----:B------:R-:W-:Y:S01]  /*5040*/  F2FP.BF16.F32.PACK_AB R46, RZ, R46 ;  /* 0x0000002eff2e723e */ /* 0x000fe200000010ff */
[----:B------:R-:W-:Y:S01]  /*5050*/  IMAD.X R21, R57, 0x1, R11, P4 ;  /* 0x0000000139157824 */ /* 0x000fe200020e060b */
[----:B------:R-:W-:Y:S01]  /*5060*/  PRMT R5, R47, 0x7610, R5 ;  /* 0x000076102f057816 */ /* 0x000fe20000000005 */
[-C--:B------:R-:W-:Y:S01]  /*5070*/  FMUL R32, R32, R23.reuse ;  /* 0x0000001720207220 */ /* 0x080fe20000400000 */
[----:B------:R-:W-:Y:S01]  /*5080*/  LOP3.LUT R47, R59, 0x22, RZ, 0xfc, !PT ;  /* 0x000000223b2f7812 */ /* 0x000fe200078efcff */
[-C--:B------:R-:W-:Y:S01]  /*5090*/  FMUL R33, R33, R23.reuse ;  /* 0x0000001721217220 */ /* 0x080fe20000400000 */
[----:B-1----:R-:W-:Y:S01]  /*50a0*/  IADD3 R14, P5, R65, R10, RZ ;  /* 0x0000000a410e7210 */ /* 0x002fe20007fbe0ff */
[----:B------:R1:W-:Y:S01]  /*50b0*/  @P1 STG.E.U16 desc[UR36][R20.64], R46 ;  /* 0x0000002e14001986 */ /* 0x0003e2000c101524 */
[----:B------:R-:W-:Y:S01]  /*50c0*/  ISETP.GT.AND P1, PT, R0, 0x10, P3 ;  /* 0x000000100000780c */ /* 0x000fe20001f24270 */
[-C--:B------:R-:W-:Y:S01]  /*50d0*/  FMUL R34, R34, R23.reuse ;  /* 0x0000001722227220 */ /* 0x080fe20000400000 */
[----:B0-----:R-:W-:Y:S01]  /*50e0*/  LOP3.LUT R45, R59, 0x20, RZ, 0xfc, !PT ;  /* 0x000000203b2d7812 */ /* 0x001fe200078efcff */
[----:B------:R-:W-:Y:S01]  /*50f0*/  IMAD.X R15, R57, 0x1, R11, P5 ;  /* 0x00000001390f7824 */ /* 0x000fe200028e060b */
[----:B------:R-:W-:Y:S01]  /*5100*/  F2FP.BF16.F32.PACK_AB R48, RZ, R48 ;  /* 0x00000030ff30723e */ /* 0x000fe200000010ff */
[-C--:B------:R-:W-:Y:S01]  /*5110*/  FMUL R35, R35, R23.reuse ;  /* 0x0000001723237220 */ /* 0x080fe20000400000 */
[-C--:B------:R-:W-:Y:S01]  /*5120*/  IADD3 R40, P4, R45, R6.reuse, RZ ;  /* 0x000000062d287210 */ /* 0x080fe20007f9e0ff */
[-C--:B------:R-:W-:Y:S01]  /*5130*/  FMUL R36, R36, R23.reuse ;  /* 0x0000001724247220 */ /* 0x080fe20000400000 */
[----:B------:R0:W-:Y:S01]  /*5140*/  @P0 STG.E.U16 desc[UR36][R14.64], R5 ;  /* 0x000000050e000986 */ /* 0x0001e2000c101524 */
[----:B------:R-:W-:Y:S01]  /*5150*/  ISETP.GT.AND P0, PT, R0, 0x11, P3 ;  /* 0x000000110000780c */ /* 0x000fe20001f04270 */
[----:B------:R-:W-:Y:S01]  /*5160*/  FMUL R37, R37, R23 ;  /* 0x0000001725257220 */ /* 0x000fe20000400000 */
[----:B-1----:R-:W-:Y:S01]  /*5170*/  IADD3 R20, P5, R47, R6, RZ ;  /* 0x000000062f147210 */ /* 0x002fe20007fbe0ff */
[C-C-:B------:R-:W-:Y:S01]  /*5180*/  IMAD.X R41, R57.reuse, 0x1, R7.reuse, P4 ;  /* 0x0000000139297824 */ /* 0x140fe200020e0607 */
[----:B------:R-:W-:Y:S01]  /*5190*/  F2FP.BF16.F32.PACK_AB R49, RZ, R49 ;  /* 0x00000031ff31723e */ /* 0x000fe200000010ff */
[-C--:B------:R-:W-:Y:S01]  /*51a0*/  FMUL R38, R38, R23.reuse ;  /* 0x0000001726267220 */ /* 0x080fe20000400000 */
[----:B------:R-:W-:Y:S01]  /*51b0*/  F2FP.BF16.F32.PACK_AB R50, RZ, R50 ;  /* 0x00000032ff32723e */ /* 0x000fe200000010ff */
[----:B------:R-:W-:Y:S01]  /*51c0*/  IMAD.X R21, R57, 0x1, R7, P5 ;  /* 0x0000000139157824 */ /* 0x000fe200028e0607 */
[----:B------:R1:W-:Y:S01]  /*51d0*/  @P1 STG.E.U16 desc[UR36][R40.64], R48 ;  /* 0x0000003028001986 */ /* 0x0003e2000c101524 */
[----:B------:R-:W-:Y:S01]  /*51e0*/  ISETP.GT.AND P1, PT, R0, 0x10, P2 ;  /* 0x000000100000780c */ /* 0x000fe20001724270 */
[----:B------:R-:W-:Y:S01]  /*51f0*/  FMUL R39, R39, R23 ;  /* 0x0000001727277220 */ /* 0x000fe20000400000 */
[----:B0-----:R-:W-:-:S02]  /*5200*/  IADD3 R14, P4, R45, R10, RZ ;  /* 0x0000000a2d0e7210 */ /* 0x001fc40007f9e0ff */
[----:B------:R0:W-:Y:S01]  /*5210*/  @P0 STG.E.U16 desc[UR36][R20.64], R49 ;  /* 0x0000003114000986 */ /* 0x0001e2000c101524 */
[C---:B------:R-:W-:Y:S02]  /*5220*/  ISETP.GT.AND P0, PT, R0.reuse, 0x11, P2 ;  /* 0x000000110000780c */ /* 0x040fe40001704270 */
[----:B------:R-:W-:Y:S01]  /*5230*/  IADD3 R42, P5, R47, R10, RZ ;  /* 0x0000000a2f2a7210 */ /* 0x000fe20007fbe0ff */
[--C-:B------:R-:W-:Y:S01]  /*5240*/  IMAD.X R15, R57, 0x1, R11.reuse, P4 ;  /* 0x00000001390f7824 */ /* 0x100fe200020e060b */
[----:B------:R-:W-:Y:S02]  /*5250*/  ISETP.GT.AND P4, PT, R0, 0x18, P3 ;  /* 0x000000180000780c */ /* 0x000fe40001f84270 */
[----:B-1----:R-:W-:Y:S01]  /*5260*/  LOP3.LUT R41, R59, 0x30, RZ, 0xfc, !PT ;  /* 0x000000303b297812 */ /* 0x002fe200078efcff */
[----:B------:R-:W-:Y:S01]  /*5270*/  IMAD.X R43, R57, 0x1, R11, P5 ;  /* 0x00000001392b7824 */ /* 0x000fe200028e060b */
[----:B------:R-:W-:Y:S01]  /*5280*/  F2FP.BF16.F32.PACK_AB R51, RZ, R51 ;  /* 0x00000033ff33723e */ /* 0x000fe200000010ff */
[----:B------:R-:W-:Y:S01]  /*5290*/  @P1 STG.E.U16 desc[UR36][R14.64], R50 ;  /* 0x000000320e001986 */ /* 0x000fe2000c101524 */
[----:B------:R-:W-:-:S02]  /*52a0*/  F2FP.BF16.F32.PACK_AB R52, RZ, R52 ;  /* 0x00000034ff34723e */ /* 0x000fc400000010ff */
[----:B0-----:R-:W-:Y:S01]  /*52b0*/  IADD3 R20, P5, R41, R6, RZ ;  /* 0x0000000629147210 */ /* 0x001fe20007fbe0ff */
[----:B------:R0:W-:Y:S01]  /*52c0*/  @P0 STG.E.U16 desc[UR36][R42.64], R51 ;  /* 0x000000332a000986 */ /* 0x0001e2000c101524 */
[C---:B------:R-:W-:Y:S02]  /*52d0*/  ISETP.GT.AND P1, PT, R4.reuse, 0x100, PT ;  /* 0x000001000400780c */ /* 0x040fe40003f24270 */
[----:B------:R-:W-:Y:S01]  /*52e0*/  ISETP.GT.AND P0, PT, R4, 0x108, PT ;  /* 0x000001080400780c */ /* 0x000fe20003f04270 */
[----:B------:R-:W-:Y:S01]  /*52f0*/  IMAD.X R21, R57, 0x1, R7, P5 ;  /* 0x0000000139157824 */ /* 0x000fe200028e0607 */
[C---:B------:R-:W-:Y:S02]  /*5300*/  ISETP.GT.AND P3, PT, R0.reuse, 0x19, P3 ;  /* 0x000000190000780c */ /* 0x040fe40001f64270 */
[----:B------:R-:W-:Y:S02]  /*5310*/  F2FP.BF16.F32.PACK_AB R53, RZ, R53 ;  /* 0x00000035ff35723e */ /* 0x000fe400000010ff */
[----:B------:R-:W-:Y:S01]  /*5320*/  @P4 STG.E.U16 desc[UR36][R20.64], R52 ;  /* 0x0000003414004986 */ /* 0x000fe2000c101524 */
[----:B------:R-:W-:-:S02]  /*5330*/  ISETP.GT.AND P4, PT, R0, 0x18, P2 ;  /* 0x000000180000780c */ /* 0x000fc40001784270 */
[----:B0-----:R-:W-:Y:S02]  /*5340*/  LOP3.LUT R43, R59, 0x32, RZ, 0xfc, !PT ;  /* 0x000000323b2b7812 */ /* 0x001fe400078efcff */
[----:B------:R-:W-:Y:S02]  /*5350*/  F2FP.BF16.F32.PACK_AB R54, RZ, R54 ;  /* 0x00000036ff36723e */ /* 0x000fe400000010ff */
[----:B------:R-:W-:Y:S02]  /*5360*/  IADD3 R4, P5, R43, R6, RZ ;  /* 0x000000062b047210 */ /* 0x000fe40007fbe0ff */
[----:B------:R-:W-:Y:S02]  /*5370*/  ISETP.GT.AND P2, PT, R0, 0x19, P2 ;  /* 0x000000190000780c */ /* 0x000fe40001744270 */
[----:B------:R-:W-:Y:S01]  /*5380*/  F2FP.BF16.F32.PACK_AB R55, RZ, R55 ;  /* 0x00000037ff37723e */ /* 0x000fe200000010ff */
[----:B------:R-:W-:Y:S01]  /*5390*/  IMAD.X R5, R57, 0x1, R7, P5 ;  /* 0x0000000139057824 */ /* 0x000fe200028e0607 */
[----:B------:R-:W-:-:S02]  /*53a0*/  IADD3 R6, P5, R41, R10, RZ ;  /* 0x0000000a29067210 */ /* 0x000fc40007fbe0ff */
[----:B------:R-:W-:Y:S02]  /*53b0*/  F2FP.BF16.F32.PACK_AB R24, RZ, R24 ;  /* 0x00000018ff18723e */ /* 0x000fe400000010ff */
[----:B------:R0:W-:Y:S01]  /*53c0*/  @P3 STG.E.U16 desc[UR36][R4.64], R53 ;  /* 0x0000003504003986 */ /* 0x0001e2000c101524 */
[--C-:B------:R-:W-:Y:S01]  /*53d0*/  IMAD.X R7, R57, 0x1, R11.reuse, P5 ;  /* 0x0000000139077824 */ /* 0x100fe200028e060b */
[----:B------:R-:W-:Y:S02]  /*53e0*/  IADD3 R10, P3, R43, R10, RZ ;  /* 0x0000000a2b0a7210 */ /* 0x000fe40007f7e0ff */
[----:B------:R-:W-:Y:S02]  /*53f0*/  IADD3 R14, P5, R59, R8, RZ ;  /* 0x000000083b0e7210 */ /* 0x000fe40007fbe0ff */
[----:B------:R1:W-:Y:S01]  /*5400*/  @P4 STG.E.U16 desc[UR36][R6.64], R54 ;  /* 0x0000003606004986 */ /* 0x0003e2000c101524 */
[C---:B------:R-:W-:Y:S01]  /*5410*/  ISETP.GT.AND P4, PT, R0.reuse, RZ, P1 ;  /* 0x000000ff0000720c */ /* 0x040fe20000f84270 */
[C---:B------:R-:W-:Y:S01]  /*5420*/  IMAD.X R11, R57.reuse, 0x1, R11, P3 ;  /* 0x00000001390b7824 */ /* 0x040fe200018e060b */
[----:B------:R-:W-:Y:S01]  /*5430*/  ISETP.GT.AND P3, PT, R0, 0x1, P1 ;  /* 0x000000010000780c */ /* 0x000fe20000f64270 */
[----:B------:R-:W-:Y:S01]  /*5440*/  IMAD.X R15, R57, 0x1, R9, P5 ;  /* 0x00000001390f7824 */ /* 0x000fe200028e0609 */
[----:B------:R-:W-:-:S02]  /*5450*/  F2FP.BF16.F32.PACK_AB R25, RZ, R25 ;  /* 0x00000019ff19723e */ /* 0x000fc400000010ff */
[----:B0-----:R-:W-:Y:S01]  /*5460*/  IADD3 R4, P5, R61, R8, RZ ;  /* 0x000000083d047210 */ /* 0x001fe20007fbe0ff */
[----:B------:R-:W-:Y:S01]  /*5470*/  @P2 STG.E.U16 desc[UR36][R10.64], R55 ;  /* 0x000000370a002986 */ /* 0x000fe2000c101524 */
[C---:B------:R-:W-:Y:S02]  /*5480*/  ISETP.GT.AND P2, PT, R0.reuse, RZ, P0 ;  /* 0x000000ff0000720c */ /* 0x040fe40000744270 */
[----:B------:R-:W-:Y:S01]  /*5490*/  F2FP.BF16.F32.PACK_AB R26, RZ, R26 ;  /* 0x0000001aff1a723e */ /* 0x000fe200000010ff */
[----:B------:R-:W-:Y:S01]  /*54a0*/  IMAD.X R5, R57, 0x1, R9, P5 ;  /* 0x0000000139057824 */ /* 0x000fe200028e0609 */
[-C--:B-1----:R-:W-:Y:S01]  /*54b0*/  IADD3 R6, P5, R59, R12.reuse, RZ ;  /* 0x0000000c3b067210 */ /* 0x082fe20007fbe0ff */
[----:B------:R-:W-:Y:S01]  /*54c0*/  @P4 STG.E.U16 desc[UR36][R14.64], R24 ;  /* 0x000000180e004986 */ /* 0x000fe2000c101524 */
[----:B------:R-:W-:Y:S02]  /*54d0*/  IADD3 R20, P4, R61, R12, RZ ;  /* 0x0000000c3d147210 */ /* 0x000fe40007f9e0ff */
[----:B------:R-:W-:Y:S01]  /*54e0*/  F2FP.BF16.F32.PACK_AB R27, RZ, R27 ;  /* 0x0000001bff1b723e */ /* 0x000fe200000010ff */
[----:B------:R0:W-:Y:S01]  /*54f0*/  @P3 STG.E.U16 desc[UR36][R4.64], R25 ;  /* 0x0000001904003986 */ /* 0x0001e2000c101524 */
[C---:B------:R-:W-:Y:S01]  /*5500*/  ISETP.GT.AND P3, PT, R0.reuse, 0x1, P0 ;  /* 0x000000010000780c */ /* 0x040fe20000764270 */
[C-C-:B------:R-:W-:Y:S01]  /*5510*/  IMAD.X R7, R57.reuse, 0x1, R13.reuse, P5 ;  /* 0x0000000139077824 */ /* 0x140fe200028e060d */
[----:B------:R-:W-:Y:S01]  /*5520*/  ISETP.GT.AND P5, PT, R0, 0x8, P1 ;  /* 0x000000080000780c */ /* 0x000fe20000fa4270 */
[----:B------:R-:W-:Y:S01]  /*5530*/  IMAD.X R21, R57, 0x1, R13, P4 ;  /* 0x0000000139157824 */ /* 0x000fe200020e060d */
[----:B------:R-:W-:-:S02]  /*5540*/  F2FP.BF16.F32.PACK_AB R28, RZ, R28 ;  /* 0x0000001cff1c723e */ /* 0x000fc400000010ff */
[----:B------:R-:W-:Y:S01]  /*5550*/  @P2 STG.E.U16 desc[UR36][R6.64], R26 ;  /* 0x0000001a06002986 */ /* 0x000fe2000c101524 */
[C---:B------:R-:W-:Y:S02]  /*5560*/  ISETP.GT.AND P2, PT, R0.reuse, 0x9, P1 ;  /* 0x000000090000780c */ /* 0x040fe40000f44270 */
[----:B------:R-:W-:Y:S02]  /*5570*/  F2FP.BF16.F32.PACK_AB R29, RZ, R29 ;  /* 0x0000001dff1d723e */ /* 0x000fe400000010ff */
[----:B0-----:R-:W-:Y:S02]  /*5580*/  IADD3 R4, P4, R63, R8, RZ ;  /* 0x000000083f047210 */ /* 0x001fe40007f9e0ff */
[----:B------:R-:W-:Y:S01]  /*5590*/  @P3 STG.E.U16 desc[UR36][R20.64], R27 ;  /* 0x0000001b14003986 */ /* 0x000fe2000c101524 */
[----:B------:R-:W-:Y:S02]  /*55a0*/  ISETP.GT.AND P3, PT, R0, 0x8, P0 ;  /* 0x000000080000780c */ /* 0x000fe40000764270 */
[----:B------:R-:W-:Y:S01]  /*55b0*/  IMAD.X R5, R57, 0x1, R9, P4 ;  /* 0x0000000139057824 */ /* 0x000fe200020e0609 */
[----:B------:R-:W-:-:S02]  /*55c0*/  IADD3 R14, P4, R63, R12, RZ ;  /* 0x0000000c3f0e7210 */ /* 0x000fc40007f9e0ff */
[----:B------:R-:W-:Y:S02]  /*55d0*/  F2FP.BF16.F32.PACK_AB R30, RZ, R30 ;  /* 0x0000001eff1e723e */ /* 0x000fe400000010ff */
[----:B------:R0:W-:Y:S01]  /*55e0*/  @P5 STG.E.U16 desc[UR36][R4.64], R28 ;  /* 0x0000001c04005986 */ /* 0x0001e2000c101524 */
[----:B------:R-:W-:Y:S01]  /*55f0*/  IADD3 R10, P5, R65, R8, RZ ;  /* 0x00000008410a7210 */ /* 0x000fe20007fbe0ff */
[C---:B------:R-:W-:Y:S01]  /*5600*/  IMAD.X R15, R57.reuse, 0x1, R13, P4 ;  /* 0x00000001390f7824 */ /* 0x040fe200020e060d */
[----:B------:R-:W-:Y:S02]  /*5610*/  F2FP.BF16.F32.PACK_AB R31, RZ, R31 ;  /* 0x0000001fff1f723e */ /* 0x000fe400000010ff */
[----:B------:R-:W-:Y:S01]  /*5620*/  F2FP.BF16.F32.PACK_AB R32, RZ, R32 ;  /* 0x00000020ff20723e */ /* 0x000fe200000010ff */
[----:B------:R-:W-:Y:S01]  /*5630*/  IMAD.X R11, R57, 0x1, R9, P5 ;  /* 0x00000001390b7824 */ /* 0x000fe200028e0609 */
[----:B------:R-:W-:Y:S02]  /*5640*/  ISETP.GT.AND P5, PT, R0, 0x9, P0 ;  /* 0x000000090000780c */ /* 0x000fe400007a4270 */
[----:B------:R-:W-:-:S02]  /*5650*/  F2FP.BF16.F32.PACK_AB R33, RZ, R33 ;  /* 0x00000021ff21723e */ /* 0x000fc400000010ff */
[----:B------:R-:W-:Y:S01]  /*5660*/  @P2 STG.E.U16 desc[UR36][R10.64], R29 ;  /* 0x0000001d0a002986 */ /* 0x000fe2000c101524 */
[----:B0-----:R-:W-:Y:S02]  /*5670*/  IADD3 R4, P4, R65, R12, RZ ;  /* 0x0000000c41047210 */ /* 0x001fe40007f9e0ff */
[C---:B------:R-:W-:Y:S01]  /*5680*/  ISETP.GT.AND P2, PT, R0.reuse, 0x10, P1 ;  /* 0x000000100000780c */ /* 0x040fe20000f44270 */
[----:B------:R-:W-:Y:S01]  /*5690*/  @P3 STG.E.U16 desc[UR36][R14.64], R30 ;  /* 0x0000001e0e003986 */ /* 0x000fe2000c101524 */
[----:B------:R-:W-:Y:S01]  /*56a0*/  ISETP.GT.AND P3, PT, R0, 0x11, P1 ;  /* 0x000000110000780c */ /* 0x000fe20000f64270 */
[----:B------:R-:W-:Y:S01]  /*56b0*/  IMAD.X R5, R57, 0x1, R13, P4 ;  /* 0x0000000139057824 */ /* 0x000fe200020e060d */
[----:B------:R-:W-:Y:S02]  /*56c0*/  IADD3 R20, P4, R47, R8, RZ ;  /* 0x000000082f147210 */ /* 0x000fe40007f9e0ff */
[----:B------:R-:W-:Y:S02]  /*56d0*/  F2FP.BF16.F32.PACK_AB R34, RZ, R34 ;  /* 0x00000022ff22723e */ /* 0x000fe400000010ff */
[----:B------:R0:W-:Y:S01]  /*56e0*/  @P5 STG.E.U16 desc[UR36][R4.64], R31 ;  /* 0x0000001f04005986 */ /* 0x0001e2000c101524 */
[----:B------:R-:W-:Y:S01]  /*56f0*/  IADD3 R6, P5, R45, R8, RZ ;  /* 0x000000082d067210 */ /* 0x000fe20007fbe0ff */
[----:B------:R-:W-:Y:S01]  /*5700*/  IMAD.X R21, R57, 0x1, R9, P4 ;  /* 0x0000000139157824 */ /* 0x000fe200020e0609 */
[----:B------:R-:W-:-:S02]  /*5710*/  F2FP.BF16.F32.PACK_AB R35, RZ, R35 ;  /* 0x00000023ff23723e */ /* 0x000fc400000010ff */
[----:B------:R-:W-:Y:S01]  /*5720*/  F2FP.BF16.F32.PACK_AB R36, RZ, R36 ;  /* 0x00000024ff24723e */ /* 0x000fe200000010ff */
[----:B------:R-:W-:Y:S01]  /*5730*/  IMAD.X R7, R57, 0x1, R9, P5 ;  /* 0x0000000139077824 */ /* 0x000fe200028e0609 */
[C---:B------:R-:W-:Y:S02]  /*5740*/  ISETP.GT.AND P5, PT, R0.reuse, 0x10, P0 ;  /* 0x000000100000780c */ /* 0x040fe400007a4270 */
[----:B------:R-:W-:Y:S02]  /*5750*/  F2FP.BF16.F32.PACK_AB R37, RZ, R37 ;  /* 0x00000025ff25723e */ /* 0x000fe400000010ff */
[----:B------:R1:W-:Y:S01]  /*5760*/  @P2 STG.E.U16 desc[UR36][R6.64], R32 ;  /* 0x0000002006002986 */ /* 0x0003e2000c101524 */
[----:B0-----:R-:W-:Y:S02]  /*5770*/  IADD3 R4, P4, R45, R12, RZ ;  /* 0x0000000c2d047210 */ /* 0x001fe40007f9e0ff */
[-C--:B------:R-:W-:Y:S01]  /*5780*/  IADD3 R14, P2, R41, R8.reuse, RZ ;  /* 0x00000008290e7210 */ /* 0x080fe20007f5e0ff */
[----:B------:R1:W-:Y:S01]  /*5790*/  @P3 STG.E.U16 desc[UR36][R20.64], R33 ;  /* 0x0000002114003986 */ /* 0x0003e2000c101524 */
[----:B------:R-:W-:Y:S01]  /*57a0*/  IADD3 R8, P3, R43, R8, RZ ;  /* 0x000000082b087210 */ /* 0x000fe20007f7e0ff */
[C---:B------:R-:W-:Y:S01]  /*57b0*/  IMAD.X R5, R57.reuse, 0x1, R13, P4 ;  /* 0x0000000139057824 */ /* 0x040fe200020e060d */
[----:B------:R-:W-:Y:S01]  /*57c0*/  ISETP.GT.AND P4, PT, R0, 0x11, P0 ;  /* 0x000000110000780c */ /* 0x000fe20000784270 */
[C-C-:B------:R-:W-:Y:S01]  /*57d0*/  IMAD.X R15, R57.reuse, 0x1, R9.reuse, P2 ;  /* 0x00000001390f7824 */ /* 0x140fe200010e0609 */
[----:B------:R-:W-:Y:S01]  /*57e0*/  F2FP.BF16.F32.PACK_AB R38, RZ, R38 ;  /* 0x00000026ff26723e */ /* 0x000fe200000010ff */
[----:B------:R-:W-:Y:S01]  /*57f0*/  IMAD.X R9, R57, 0x1, R9, P3 ;  /* 0x0000000139097824 */ /* 0x000fe200018e0609 */
[----:B------:R1:W-:Y:S01]  /*5800*/  @P5 STG.E.U16 desc[UR36][R4.64], R34 ;  /* 0x0000002204005986 */ /* 0x0003e2000c101524 */
[----:B------:R-:W-:-:S02]  /*5810*/  IADD3 R10, P5, R47, R12, RZ ;  /* 0x0000000c2f0a7210 */ /* 0x000fc40007fbe0ff */
[C---:B------:R-:W-:Y:S02]  /*5820*/  ISETP.GT.AND P3, PT, R0.reuse, 0x18, P1 ;  /* 0x000000180000780c */ /* 0x040fe40000f64270 */
[C---:B------:R-:W-:Y:S01]  /*5830*/  ISETP.GT.AND P1, PT, R0.reuse, 0x19, P1 ;  /* 0x000000190000780c */ /* 0x040fe20000f24270 */
[--C-:B------:R-:W-:Y:S01]  /*5840*/  IMAD.X R11, R57, 0x1, R13.reuse, P5 ;  /* 0x00000001390b7824 */ /* 0x100fe200028e060d */
[-C--:B------:R-:W-:Y:S02]  /*5850*/  IADD3 R24, P5, R41, R12.reuse, RZ ;  /* 0x0000000c29187210 */ /* 0x080fe40007fbe0ff */
[----:B------:R-:W-:Y:S02]  /*5860*/  IADD3 R12, P2, R43, R12, RZ ;  /* 0x0000000c2b0c7210 */ /* 0x000fe40007f5e0ff */
[----:B------:R-:W-:Y:S01]  /*5870*/  F2FP.BF16.F32.PACK_AB R39, RZ, R39 ;  /* 0x00000027ff27723e */ /* 0x000fe200000010ff */
[C-C-:B------:R-:W-:Y:S01]  /*5880*/  IMAD.X R25, R57.reuse, 0x1, R13.reuse, P5 ;  /* 0x0000000139197824 */ /* 0x140fe200028e060d */
[C---:B------:R-:W-:Y:S01]  /*5890*/  ISETP.GT.AND P5, PT, R0.reuse, 0x18, P0 ;  /* 0x000000180000780c */ /* 0x040fe200007a4270 */
[----:B------:R-:W-:Y:S01]  /*58a0*/  IMAD.X R13, R57, 0x1, R13, P2 ;  /* 0x00000001390d7824 */ /* 0x000fe200010e060d */
[----:B------:R-:W-:Y:S01]  /*58b0*/  ISETP.GT.AND P0, PT, R0, 0x19, P0 ;  /* 0x000000190000780c */ /* 0x000fe20000704270 */
[----:B------:R1:W-:Y:S04]  /*58c0*/  @P4 STG.E.U16 desc[UR36][R10.64], R35 ;  /* 0x000000230a004986 */ /* 0x0003e8000c101524 */
[----:B------:R1:W-:Y:S04]  /*58d0*/  @P3 STG.E.U16 desc[UR36][R14.64], R36 ;  /* 0x000000240e003986 */ /* 0x0003e8000c101524 */
[----:B------:R1:W-:Y:S04]  /*58e0*/  @P1 STG.E.U16 desc[UR36][R8.64], R37 ;  /* 0x0000002508001986 */ /* 0x0003e8000c101524 */
[----:B------:R1:W-:Y:S04]  /*58f0*/  @P5 STG.E.U16 desc[UR36][R24.64], R38 ;  /* 0x0000002618005986 */ /* 0x0003e8000c101524 */
[----:B------:R1:W-:Y:S02]  /*5900*/  @P0 STG.E.U16 desc[UR36][R12.64], R39 ;  /* 0x000000270c000986 */ /* 0x0003e4000c101524 */
.L_x_107:
[----:B------:R-:W-:Y:S05]  /*5910*/  BSYNC B0 ;  /* 0x0000000000007941 */ /* 0x000fea0003800000 */
.L_x_29:
[----:B------:R-:W-:Y:S01]  /*5920*/  ULDC UR4, c[0x0][0xc] ;  /* 0x0000030000047ab9 */ /* 0x000fe20000000800 */
[----:B------:R-:W-:Y:S01]  /*5930*/  ULDC UR5, c[0x0][0x10] ;  /* 0x0000040000057ab9 */ /* 0x000fe20000000800 */
[----:B-1-34-:R-:W1:Y:S01]  /*5940*/  LDC R5, c[0x0][0x14] ;  /* 0x00000500ff057b82 */ /* 0x01ae620000000800 */
[----:B------:R-:W-:Y:S01]  /*5950*/  UIMAD.WIDE.U32 UR4, UR4, UR5, URZ ;  /* 0x00000005040472a5 */ /* 0x000fe2000f8e003f */
[----:B------:R-:W-:Y:S01]  /*5960*/  PRMT R0, RZ, 0x7610, R0 ;  /* 0x00007610ff007816 */ /* 0x000fe20000000000 */
[----:B------:R-:W-:Y:S02]  /*5970*/  IMAD.MOV.U32 R75, RZ, RZ, -0x1 ;  /* 0xffffffffff4b7424 */ /* 0x000fe400078e00ff */
[----:B------:R-:W-:Y:S02]  /*5980*/  IMAD.MOV.U32 R73, RZ, RZ, -0x1 ;  /* 0xffffffffff497424 */ /* 0x000fe400078e00ff */
[----:B-1----:R-:W-:-:S04]  /*5990*/  IMAD.WIDE.U32 R16, R5, UR4, R16 ;  /* 0x0000000405107c25 */ /* 0x002fc8000f8e0010 */
[----:B------:R-:W-:Y:S01]  /*59a0*/  IMAD R5, R5, UR5, RZ ;  /* 0x0000000505057c24 */ /* 0x000fe2000f8e02ff */
[----:B------:R-:W-:Y:S02]  /*59b0*/  ULDC.64 UR4, c[0x0][0x650] ;  /* 0x0001940000047ab9 */ /* 0x000fe40000000a00 */
[----:B------:R-:W-:Y:S01]  /*59c0*/  ISETP.GE.U32.AND P0, PT, R16, UR4, PT ;  /* 0x0000000410007c0c */ /* 0x000fe2000bf06070 */
[----:B------:R-:W-:-:S05]  /*59d0*/  IMAD.IADD R17, R17, 0x1, R5 ;  /* 0x0000000111117824 */ /* 0x000fca00078e0205 */
[----:B------:R-:W-:-:S13]  /*59e0*/  ISETP.GE.U32.AND.EX P0, PT, R17, UR5, PT, P0 ;  /* 0x0000000511007c0c */ /* 0x000fda000bf06100 */
[----:B------:R-:W-:Y:S05]  /*59f0*/  @P0 BRA `(.L_x_108) ;  /* 0x0000000400640947 */ /* 0x000fea0003800000 */
[----:B------:R-:W1:Y:S01]  /*5a00*/  S2R R12, SR_CTAID.X ;  /* 0x00000000000c7919 */ /* 0x000e620000002500 */
[----:B------:R-:W3:Y:S01]  /*5a10*/  LDC.64 R10, c[0x0][0x628] ;  /* 0x00018a00ff0a7b82 */ /* 0x000ee20000000a00 */
[----:B------:R-:W-:Y:S01]  /*5a20*/  ULDC UR4, c[0x0][0x150] ;  /* 0x0000540000047ab9 */ /* 0x000fe20000000800 */
[----:B0-----:R-:W-:Y:S01]  /*5a30*/  IMAD.MOV.U32 R8, RZ, RZ, R16 ;  /* 0x000000ffff087224 */ /* 0x001fe200078e0010 */
[----:B------:R-:W0:Y:S01]  /*5a40*/  S2R R24, SR_CTAID.Y ;  /* 0x0000000000187919 */ /* 0x000e220000002600 */
[----:B------:R-:W-:-:S04]  /*5a50*/  IMAD.MOV.U32 R9, RZ, RZ, R17 ;  /* 0x000000ffff097224 */ /* 0x000fc800078e0011 */
[----:B------:R-:W4:Y:S08]  /*5a60*/  LDC R21, c[0x0][0x144] ;  /* 0x00005100ff157b82 */ /* 0x000f300000000800 */
[----:B------:R-:W0:Y:S08]  /*5a70*/  LDC R0, c[0x0][0x630] ;  /* 0x00018c00ff007b82 */ /* 0x000e300000000800 */
[----:B------:R-:W0:Y:S01]  /*5a80*/  LDC.64 R14, c[0x0][0x620] ;  /* 0x00018800ff0e7b82 */ /* 0x000e220000000a00 */
[----:B---3--:R-:W-:-:S04]  /*5a90*/  ISETP.NE.U32.AND P0, PT, R10, RZ, PT ;  /* 0x000000ff0a00720c */ /* 0x008fc80003f05070 */
[----:B------:R-:W-:Y:S02]  /*5aa0*/  ISETP.NE.AND.EX P0, PT, R11, RZ, PT, P0 ;  /* 0x000000ff0b00720c */ /* 0x000fe40003f05300 */
[----:B-1----:R-:W-:-:S05]  /*5ab0*/  I2FP.F32.U32 R3, R12 ;  /* 0x0000000c00037245 */ /* 0x002fca0000201000 */
[----:B------:R-:W-:-:S04]  /*5ac0*/  FMUL R3, R3, UR4 ;  /* 0x0000000403037c20 */ /* 0x000fc80008400000 */
[----:B------:R1:W3:Y:S02]  /*5ad0*/  F2I.U32.TRUNC.NTZ R20, R3 ;  /* 0x0000000300147305 */ /* 0x0002e4000020f000 */
[----:B----4-:R-:W-:Y:S05]  /*5ae0*/  @!P0 BRA `(.L_x_109) ;  /* 0x0000000000288947 */ /* 0x010fea0003800000 */
[----:B-1----:R-:W1:Y:S02]  /*5af0*/  LDC R3, c[0x0][0x634] ;  /* 0x00018d00ff037b82 */ /* 0x002e640000000800 */
[----:B-1----:R-:W-:-:S05]  /*5b00*/  IADD3 R3, P0, R16, R3, RZ ;  /* 0x0000000310037210 */ /* 0x002fca0007f1e0ff */
        /* <DEDUP_REMOVED lines=8> */
.L_x_109:
[----:B------:R-:W4:Y:S01]  /*5b90*/  LDC.64 R30, c[0x0][0x640] ;  /* 0x00019000ff1e7b82 */ /* 0x000f220000000a00 */
[-CC-:B0-----:R-:W-:Y:S01]  /*5ba0*/  SHF.R.U64 R73, R8, R0.reuse, R9.reuse ;  /* 0x0000000008497219 */ /* 0x181fe20000001209 */
[----:B---3--:R-:W-:Y:S01]  /*5bb0*/  IMAD.MOV R20, RZ, RZ, -R20 ;  /* 0x000000ffff147224 */ /* 0x008fe200078e0a14 */
[----:B------:R-:W-:Y:S01]  /*5bc0*/  SHF.R.U32.HI R0, RZ, R0, R9 ;  /* 0x00000000ff007219 */ /* 0x000fe20000011609 */
[----:B------:R-:W-:Y:S01]  /*5bd0*/  ULDC UR4, c[0x0][0x154] ;  /* 0x0000550000047ab9 */ /* 0x000fe20000000800 */
[----:B-1----:R-:W-:Y:S01]  /*5be0*/  IADD3 R3, P0, RZ, -R73, RZ ;  /* 0x80000049ff037210 */ /* 0x002fe20007f1e0ff */
[----:B------:R-:W-:Y:S02]  /*5bf0*/  IMAD R26, R21, R20, R12 ;  /* 0x00000014151a7224 */ /* 0x000fe400078e020c */
[----:B------:R-:W0:Y:S01]  /*5c00*/  LDC R6, c[0x0][0x618] ;  /* 0x00018600ff067b82 */ /* 0x000e220000000800 */
[----:B------:R-:W-:Y:S02]  /*5c10*/  IMAD.MOV.U32 R7, RZ, RZ, 0x1 ;  /* 0x00000001ff077424 */ /* 0x000fe400078e00ff */
[----:B------:R-:W-:-:S04]  /*5c20*/  IMAD.X R5, RZ, RZ, ~R0, P0 ;  /* 0x000000ffff057224 */ /* 0x000fc800000e0e00 */
[-C--:B------:R-:W-:Y:S01]  /*5c30*/  IMAD R0, R5, R14.reuse, RZ ;  /* 0x0000000e05007224 */ /* 0x080fe200078e02ff */
[----:B------:R-:W1:Y:S01]  /*5c40*/  LDC R8, c[0x0][0x608] ;  /* 0x00018200ff087b82 */ /* 0x000e620000000800 */
[----:B------:R-:W-:-:S04]  /*5c50*/  IMAD.WIDE.U32 R4, R3, R14, R16 ;  /* 0x0000000e03047225 */ /* 0x000fc800078e0010 */
[----:B------:R-:W-:Y:S01]  /*5c60*/  IMAD R3, R3, R15, R0 ;  /* 0x0000000f03037224 */ /* 0x000fe200078e0200 */
[----:B------:R-:W-:Y:S02]  /*5c70*/  I2FP.F32.U32 R0, R24 ;  /* 0x0000001800007245 */ /* 0x000fe40000201000 */
[----:B------:R-:W3:Y:S01]  /*5c80*/  LDC R28, c[0x0][0x658] ;  /* 0x00019600ff1c7b82 */ /* 0x000ee20000000800 */
[----:B------:R-:W-:Y:S01]  /*5c90*/  IMAD.IADD R3, R5, 0x1, R3 ;  /* 0x0000000105037824 */ /* 0x000fe200078e0203 */
[----:B----4-:R-:W-:Y:S01]  /*5ca0*/  ISETP.NE.U32.AND P0, PT, R30, RZ, PT ;  /* 0x000000ff1e00720c */ /* 0x010fe20003f05070 */
[----:B------:R-:W-:Y:S01]  /*5cb0*/  FMUL R0, R0, UR4 ;  /* 0x0000000400007c20 */ /* 0x000fe20008400000 */
[----:B------:R-:W-:Y:S02]  /*5cc0*/  IMAD.MOV.U32 R5, RZ, RZ, -0x1 ;  /* 0xffffffffff057424 */ /* 0x000fe400078e00ff */
[----:B------:R-:W-:Y:S01]  /*5cd0*/  ISETP.NE.AND.EX P0, PT, R31, RZ, PT, P0 ;  /* 0x000000ff1f00720c */ /* 0x000fe20003f05300 */
[----:B------:R4:W2:Y:S01]  /*5ce0*/  F2I.U32.TRUNC.NTZ R14, R0 ;  /* 0x00000000000e7305 */ /* 0x0008a2000020f000 */
[----:B------:R-:W2:Y:S01]  /*5cf0*/  LDC R15, c[0x0][0x148] ;  /* 0x00005200ff0f7b82 */ /* 0x000ea20000000800 */
[----:B0-----:R-:W-:-:S02]  /*5d00*/  SHF.R.U64 R12, R4, R6, R3 ;  /* 0x00000006040c7219 */ /* 0x001fc40000001203 */
[----:B------:R-:W-:-:S05]  /*5d10*/  SHF.R.U32.HI R3, RZ, R6, R3 ;  /* 0x00000006ff037219 */ /* 0x000fca0000011603 */
[----:B------:R-:W0:Y:S01]  /*5d20*/  LDC R20, c[0x0][0x600] ;  /* 0x00018000ff147b82 */ /* 0x000e220000000800 */
[-CC-:B-1----:R-:W-:Y:S02]  /*5d30*/  SHF.R.U64 R10, R12, R8.reuse, R3.reuse ;  /* 0x000000080c0a7219 */ /* 0x182fe40000001203 */
[----:B------:R-:W-:-:S05]  /*5d40*/  SHF.R.U32.HI R3, RZ, R8, R3 ;  /* 0x00000008ff037219 */ /* 0x000fca0000011603 */
[----:B------:R-:W1:Y:S01]  /*5d50*/  LDC R25, c[0x0][0x648] ;  /* 0x00019200ff197b82 */ /* 0x000e620000000800 */
[-C--:B---3--:R-:W-:Y:S02]  /*5d60*/  SHF.L.U32 R4, R5, R28.reuse, RZ ;  /* 0x0000001c05047219 */ /* 0x088fe400000006ff */
[-CC-:B------:R-:W-:Y:S02]  /*5d70*/  SHF.R.U64 R13, R10, R28.reuse, R3.reuse ;  /* 0x0000001c0a0d7219 */ /* 0x180fe40000001203 */
[----:B------:R-:W-:Y:S02]  /*5d80*/  SHF.R.U32.HI R5, RZ, R28, R3 ;  /* 0x0000001cff057219 */ /* 0x000fe40000011603 */
[----:B------:R-:W-:Y:S01]  /*5d90*/  LOP3.LUT R21, RZ, R4, RZ, 0x33, !PT ;  /* 0x00000004ff157212 */ /* 0x000fe200078e33ff */
[----:B------:R-:W3:Y:S01]  /*5da0*/  LDC R27, c[0x0][0x638] ;  /* 0x00018e00ff1b7b82 */ /* 0x000ee20000000800 */
[----:B------:R-:W-:Y:S01]  /*5db0*/  SHF.L.U32 R28, R7, R28, RZ ;  /* 0x0000001c071c7219 */ /* 0x000fe200000006ff */
[----:B------:R-:W-:-:S06]  /*5dc0*/  IMAD.MOV.U32 R4, RZ, RZ, R13 ;  /* 0x000000ffff047224 */ /* 0x000fcc00078e000d */
[----:B------:R-:W0:Y:S01]  /*5dd0*/  LDC R29, c[0x0][0x610] ;  /* 0x00018400ff1d7b82 */ /* 0x000e220000000800 */
[----:B----4-:R-:W-:Y:S05]  /*5de0*/  @!P0 BRA `(.L_x_110) ;  /* 0x0000000000288947 */ /* 0x010fea0003800000 */
[----:B------:R-:W4:Y:S02]  /*5df0*/  LDC R0, c[0x0][0x64c] ;  /* 0x00019300ff007b82 */ /* 0x000f240000000800 */
[----:B----4-:R-:W-:-:S05]  /*5e00*/  IADD3 R3, P0, R13, R0, RZ ;  /* 0x000000000d037210 */ /* 0x010fca0007f1e0ff */
        /* <DEDUP_REMOVED lines=8> */
.L_x_110:
[----:B------:R-:W-:Y:S01]  /*5e90*/  ISETP.NE.AND P0, PT, R2, 0x1, PT ;  /* 0x000000010200780c */ /* 0x000fe20003f05270 */
[----:B--2---:R-:W-:Y:S01]  /*5ea0*/  IMAD.MOV R14, RZ, RZ, -R14 ;  /* 0x000000ffff0e7224 */ /* 0x004fe200078e0a0e */
[----:B-1----:R-:W-:Y:S01]  /*5eb0*/  SHF.R.U64 R0, R4, R25, R5 ;  /* 0x0000001904007219 */ /* 0x002fe20000001205 */
[----:B0-----:R-:W-:Y:S01]  /*5ec0*/  VIADD R5, R20, 0xffffffff ;  /* 0xffffffff14057836 */ /* 0x001fe20000000000 */
[----:B------:R-:W-:Y:S01]  /*5ed0*/  LOP3.LUT R3, R10, R21, RZ, 0xc0, !PT ;  /* 0x000000150a037212 */ /* 0x000fe200078ec0ff */
[----:B------:R-:W-:Y:S02]  /*5ee0*/  IMAD.MOV.U32 R6, RZ, RZ, 0x1 ;  /* 0x00000001ff067424 */ /* 0x000fe400078e00ff */
[----:B------:R-:W-:Y:S01]  /*5ef0*/  IMAD.MOV R4, RZ, RZ, -R0 ;  /* 0x000000ffff047224 */ /* 0x000fe200078e0a00 */
[----:B------:R-:W-:Y:S01]  /*5f00*/  LOP3.LUT R5, R12, R5, RZ, 0xc0, !PT ;  /* 0x000000050c057212 */ /* 0x000fe200078ec0ff */
[----:B------:R-:W-:Y:S02]  /*5f10*/  IMAD R3, R28, R0, R3 ;  /* 0x000000001c037224 */ /* 0x000fe400078e0203 */
[----:B---3--:R-:W-:-:S02]  /*5f20*/  IMAD R0, R4, R27, R13 ;  /* 0x0000001b04007224 */ /* 0x008fc400078e020d */
[----:B------:R-:W-:Y:S02]  /*5f30*/  @P0 IMAD R26, R15, R14, R24 ;  /* 0x0000000e0f1a0224 */ /* 0x000fe400078e0218 */
[----:B------:R-:W-:Y:S01]  /*5f40*/  IMAD R4, R0, R20, R5 ;  /* 0x0000001400047224 */ /* 0x000fe200078e0205 */
[----:B------:R-:W-:Y:S01]  /*5f50*/  PRMT R0, R6, 0x7610, R0 ;  /* 0x0000761006007816 */ /* 0x000fe20000000000 */
[----:B------:R-:W-:-:S05]  /*5f60*/  IMAD R3, R3, R29, R26 ;  /* 0x0000001d03037224 */ /* 0x000fca00078e021a */
[----:B------:R-:W-:Y:S02]  /*5f70*/  SEL R75, R4, R3, !P0 ;  /* 0x00000003044b7207 */ /* 0x000fe40004000000 */
[----:B------:R-:W-:-:S07]  /*5f80*/  SEL R3, R3, R4, !P0 ;  /* 0x0000000403037207 */ /* 0x000fce0004000000 */
.L_x_108:
[----:B------:R-:W-:Y:S01]  /*5f90*/  LOP3.LUT P0, RZ, R0, 0xff, RZ, 0xc0, !PT ;  /* 0x000000ff00ff7812 */ /* 0x000fe2000780c0ff */
[----:B------:R-:W-:-:S12]  /*5fa0*/  IMAD.MOV.U32 R74, RZ, RZ, R3 ;  /* 0x000000ffff4a7224 */ /* 0x000fd800078e0003 */
[----:B------:R-:W-:Y:S05]  /*5fb0*/  @P0 BRA `(.L_x_111) ;  /* 0xffffffb000080947 */ /* 0x000fea000383ffff */
[----:B------:R-:W-:Y:S05]  /*5fc0*/  EXIT ;  /* 0x000000000000794d */ /* 0x000fea0003800000 */
.L_x_4:
[----:B0-----:R-:W-:Y:S01]  /*5fd0*/  ULDC.64 UR4, c[0x0][0x650] ;  /* 0x0001940000047ab9 */ /* 0x001fe20000000a00 */
        /* <DEDUP_REMOVED lines=25> */
.L_x_113:
[--C-:B------:R-:W-:Y:S01]  /*6170*/  SHF.R.U64 R12, R10, R14, R11.reuse ;  /* 0x0000000e0a0c7219 */ /* 0x100fe2000000120b */
[----:B------:R-:W0:Y:S01]  /*6180*/  LDC R22, c[0x0][0x618] ;  /* 0x00018600ff167b82 */ /* 0x000e220000000800 */
[----:B------:R-:W-:Y:S01]  /*6190*/  I2FP.F32.U32 R6, R4 ;  /* 0x0000000400067245 */ /* 0x000fe20000201000 */
[----:B------:R-:W-:Y:S01]  /*61a0*/  ULDC UR4, c[0x0][0x150] ;  /* 0x0000540000047ab9 */ /* 0x000fe20000000800 */
[----:B------:R-:W-:Y:S02]  /*61b0*/  SHF.R.U32.HI R5, RZ, R14, R11 ;  /* 0x0000000eff057219 */ /* 0x000fe4000001160b */
[----:B------:R-:W-:Y:S01]  /*61c0*/  IADD3 R9, P0, RZ, -R12, RZ ;  /* 0x8000000cff097210 */ /* 0x000fe20007f1e0ff */
[----:B------:R-:W-:Y:S01]  /*61d0*/  FMUL R11, R6, UR4 ;  /* 0x00000004060b7c20 */ /* 0x000fe20008400000 */
[----:B------:R-:W-:Y:S01]  /*61e0*/  ULDC UR4, c[0x0][0x154] ;  /* 0x0000550000047ab9 */ /* 0x000fe20000000800 */
[----:B------:R-:W1:Y:S02]  /*61f0*/  LDC.64 R24, c[0x0][0x640] ;  /* 0x00019000ff187b82 */ /* 0x000e640000000a00 */
[----:B------:R-:W-:-:S02]  /*6200*/  IMAD.X R5, RZ, RZ, ~R5, P0 ;  /* 0x000000ffff057224 */ /* 0x000fc400000e0e05 */
[----:B------:R-:W2:Y:S01]  /*6210*/  F2I.U32.TRUNC.NTZ R11, R11 ;  /* 0x0000000b000b7305 */ /* 0x000ea2000020f000 */
[----:B------:R-:W-:-:S03]  /*6220*/  IMAD.WIDE.U32 R6, R9, R20, R16 ;  /* 0x0000001409067225 */ /* 0x000fc600078e0010 */
[----:B------:R-:W3:Y:S01]  /*6230*/  LDC R13, c[0x0][0x144] ;  /* 0x00005100ff0d7b82 */ /* 0x000ee20000000800 */
[----:B------:R-:W-:-:S04]  /*6240*/  IMAD R8, R5, R20, RZ ;  /* 0x0000001405087224 */ /* 0x000fc800078e02ff */
[----:B------:R-:W-:Y:S02]  /*6250*/  IMAD R5, R9, R21, R8 ;  /* 0x0000001509057224 */ /* 0x000fe400078e0208 */
[----:B------:R-:W-:Y:S01]  /*6260*/  IMAD.MOV.U32 R8, RZ, RZ, -0x1 ;  /* 0xffffffffff087424 */ /* 0x000fe200078e00ff */
[----:B------:R-:W4:Y:S01]  /*6270*/  LDC R14, c[0x0][0x608] ;  /* 0x00018200ff0e7b82 */ /* 0x000f220000000800 */
[----:B------:R-:W-:Y:S01]  /*6280*/  IMAD.IADD R5, R7, 0x1, R5 ;  /* 0x0000000107057824 */ /* 0x000fe200078e0205 */
[----:B------:R-:W-:-:S04]  /*6290*/  I2FP.F32.U32 R7, R3 ;  /* 0x0000000300077245 */ /* 0x000fc80000201000 */
[-C--:B0-----:R-:W-:Y:S01]  /*62a0*/  SHF.R.U64 R10, R6, R22.reuse, R5 ;  /* 0x00000016060a7219 */ /* 0x081fe20000001205 */
[----:B--2---:R-:W-:Y:S01]  /*62b0*/  IMAD.MOV R6, RZ, RZ, -R11 ;  /* 0x000000ffff067224 */ /* 0x004fe200078e0a0b */
[----:B------:R-:W0:Y:S01]  /*62c0*/  LDC R9, c[0x0][0x658] ;  /* 0x00019600ff097b82 */ /* 0x000e220000000800 */
[----:B-1----:R-:W-:Y:S01]  /*62d0*/  ISETP.NE.U32.AND P0, PT, R24, RZ, PT ;  /* 0x000000ff1800720c */ /* 0x002fe20003f05070 */
[----:B------:R-:W-:Y:S01]  /*62e0*/  FMUL R7, R7, UR4 ;  /* 0x0000000407077c20 */ /* 0x000fe20008400000 */
[----:B------:R-:W-:Y:S02]  /*62f0*/  SHF.R.U32.HI R5, RZ, R22, R5 ;  /* 0x00000016ff057219 */ /* 0x000fe40000011605 */
[----:B------:R-:W-:-:S03]  /*6300*/  ISETP.NE.AND.EX P0, PT, R25, RZ, PT, P0 ;  /* 0x000000ff1900720c */ /* 0x000fc60003f05300 */
[----:B------:R-:W1:Y:S01]  /*6310*/  LDC R20, c[0x0][0x148] ;  /* 0x00005200ff147b82 */ /* 0x000e620000000800 */
[----:B---3--:R-:W-:Y:S02]  /*6320*/  IMAD R23, R13, R6, R4 ;  /* 0x000000060d177224 */ /* 0x008fe400078e0204 */
[----:B------:R-:W-:-:S05]  /*6330*/  IMAD.MOV.U32 R6, RZ, RZ, 0x1 ;  /* 0x00000001ff067424 */ /* 0x000fca00078e00ff */
[----:B------:R-:W2:Y:S01]  /*6340*/  LDC R21, c[0x0][0x600] ;  /* 0x00018000ff157b82 */ /* 0x000ea20000000800 */
[-CC-:B----4-:R-:W-:Y:S02]  /*6350*/  SHF.R.U64 R13, R10, R14.reuse, R5.reuse ;  /* 0x0000000e0a0d7219 */ /* 0x190fe40000001205 */
[----:B------:R-:W-:Y:S02]  /*6360*/  SHF.R.U32.HI R4, RZ, R14, R5 ;  /* 0x0000000eff047219 */ /* 0x000fe40000011605 */
[----:B------:R3:W4:Y:S03]  /*6370*/  F2I.U32.TRUNC.NTZ R14, R7 ;  /* 0x00000007000e7305 */ /* 0x000726000020f000 */
[----:B------:R-:W1:Y:S01]  /*6380*/  LDC R26, c[0x0][0x648] ;  /* 0x00019200ff1a7b82 */ /* 0x000e620000000800 */
[-C--:B0-----:R-:W-:Y:S02]  /*6390*/  SHF.R.U64 R15, R13, R9.reuse, R4 ;  /* 0x000000090d0f7219 */ /* 0x081fe40000001204 */
[----:B------:R-:W-:-:S02]  /*63a0*/  SHF.L.U32 R8, R8, R9, RZ ;  /* 0x0000000908087219 */ /* 0x000fc400000006ff */
[-C--:B------:R-:W-:Y:S01]  /*63b0*/  SHF.R.U32.HI R5, RZ, R9.reuse, R4 ;  /* 0x00000009ff057219 */ /* 0x080fe20000011604 */
[----:B------:R-:W-:Y:S01]  /*63c0*/  IMAD.MOV.U32 R4, RZ, RZ, R15 ;  /* 0x000000ffff047224 */ /* 0x000fe200078e000f */
[----:B------:R-:W-:Y:S01]  /*63d0*/  SHF.L.U32 R22, R6, R9, RZ ;  /* 0x0000000906167219 */ /* 0x000fe200000006ff */
[----:B------:R-:W0:Y:S01]  /*63e0*/  LDC R27, c[0x0][0x638] ;  /* 0x00018e00ff1b7b82 */ /* 0x000e220000000800 */
[----:B------:R-:W-:-:S07]  /*63f0*/  LOP3.LUT R28, RZ, R8, RZ, 0x33, !PT ;  /* 0x00000008ff1c7212 */ /* 0x000fce00078e33ff */
        /* <DEDUP_REMOVED lines=12> */
.L_x_114:
[----:B------:R-:W-:Y:S01]  /*64c0*/  ISETP.NE.AND P0, PT, R2, 0x1, PT ;  /* 0x000000010200780c */ /* 0x000fe20003f05270 */
[----:B--2---:R-:W-:Y:S01]  /*64d0*/  VIADD R7, R21, 0xffffffff ;  /* 0xffffffff15077836 */ /* 0x004fe20000000000 */
[----:B-1----:R-:W-:Y:S01]  /*64e0*/  SHF.R.U64 R5, R4, R26, R5 ;  /* 0x0000001a04057219 */ /* 0x002fe20000001205 */
[----:B------:R-:W-:Y:S01]  /*64f0*/  IMAD.MOV R14, RZ, RZ, -R14 ;  /* 0x000000ffff0e7224 */ /* 0x000fe200078e0a0e */
[----:B------:R-:W-:Y:S01]  /*6500*/  LOP3.LUT R4, R13, R28, RZ, 0xc0, !PT ;  /* 0x0000001c0d047212 */ /* 0x000fe200078ec0ff */
[----:B------:R-:W-:Y:S01]  /*6510*/  IMAD.MOV.U32 R8, RZ, RZ, R12 ;  /* 0x000000ffff087224 */ /* 0x000fe200078e000c */
[----:B------:R-:W-:Y:S01]  /*6520*/  LOP3.LUT R10, R10, R7, RZ, 0xc0, !PT ;  /* 0x000000070a0a7212 */ /* 0x000fe200078ec0ff */
[----:B------:R-:W-:Y:S02]  /*6530*/  IMAD.MOV R6, RZ, RZ, -R5 ;  /* 0x000000ffff067224 */ /* 0x000fe400078e0a05 */
[----:B------:R-:W-:-:S04]  /*6540*/  IMAD R4, R22, R5, R4 ;  /* 0x0000000516047224 */ /* 0x000fc800078e0204 */
[----:B------:R-:W-:Y:S02]  /*6550*/  @P0 IMAD R23, R20, R14, R3 ;  /* 0x0000000e14170224 */ /* 0x000fe400078e0203 */
[----:B0-----:R-:W-:Y:S02]  /*6560*/  IMAD R3, R6, R27, R15 ;  /* 0x0000001b06037224 */ /* 0x001fe400078e020f */
[----:B------:R-:W-:Y:S02]  /*6570*/  IMAD R7, R4, R29, R23 ;  /* 0x0000001d04077224 */ /* 0x000fe400078e0217 */
[----:B------:R-:W-:Y:S02]  /*6580*/  IMAD R4, R3, R21, R10 ;  /* 0x0000001503047224 */ /* 0x000fe400078e020a */
[----:B------:R-:W-:-:S03]  /*6590*/  IMAD.MOV.U32 R6, RZ, RZ, 0x1 ;  /* 0x00000001ff067424 */ /* 0x000fc600078e00ff */
[----:B------:R-:W-:Y:S02]  /*65a0*/  SEL R9, R4, R7, !P0 ;  /* 0x0000000704097207 */ /* 0x000fe40004000000 */
[----:B------:R-:W-:-:S07]  /*65b0*/  SEL R7, R7, R4, !P0 ;  /* 0x0000000407077207 */ /* 0x000fce0004000000 */
.L_x_112:
[----:B------:R-:W-:-:S08]  /*65c0*/  NOP ;  /* 0x0000000000007918 */ /* 0x000fd00000000000 */
[----:B------:R-:W0:-:S00]  /*65d0*/  USETMAXREG.DEALLOC.CTAPOOL 0x28 ;  /* 0x00000028000079c8 */ /* 0x000e0000080e0500 */
[----:B0-----:R-:W-:-:S13]  /*65e0*/  ISETP.NE.AND P0, PT, R0, RZ, PT ;  /* 0x000000ff0000720c */ /* 0x001fda0003f05270 */
[----:B------:R-:W-:Y:S05]  /*65f0*/  @P0 EXIT ;  /* 0x000000000000094d */ /* 0x000fea0003800000 */
[----:B------:R-:W-:Y:S01]  /*6600*/  LOP3.LUT P0, RZ, R6, 0xff, RZ, 0xc0, !PT ;  /* 0x000000ff06ff7812 */ /* 0x000fe2000780c0ff */
[----:B------:R-:W-:Y:S02]  /*6610*/  IMAD.MOV.U32 R3, RZ, RZ, 0x1 ;  /* 0x00000001ff037424 */ /* 0x000fe400078e00ff */
[----:B------:R-:W-:-:S10]  /*6620*/  IMAD.MOV.U32 R0, RZ, RZ, RZ ;  /* 0x000000ffff007224 */ /* 0x000fd400078e00ff */
[----:B------:R-:W-:Y:S05]  /*6630*/  @!P0 BRA `(.L_x_115) ;  /* 0x0000000c00348947 */ /* 0x000fea0003800000 */
[----:B------:R-:W0:Y:S01]  /*6640*/  LDC R0, c[0x0][0x28c] ;  /* 0x0000a300ff007b82 */ /* 0x000e220000000800 */
[----:B------:R-:W-:Y:S01]  /*6650*/  ULDC UR5, c[0x0][0x600] ;  /* 0x0001800000057ab9 */ /* 0x000fe20000000800 */
[----:B------:R-:W-:Y:S01]  /*6660*/  ULDC UR4, c[0x0][0xc] ;  /* 0x0000030000047ab9 */ /* 0x000fe20000000800 */
[----:B------:R-:W-:Y:S01]  /*6670*/  UIADD3 UR16, UR5, -0x1, URZ ;  /* 0xffffffff05107890 */ /* 0x000fe2000fffe03f */
[C---:B------:R-:W-:Y:S01]  /*6680*/  LOP3.LUT P2, RZ, R18.reuse, 0x7f, RZ, 0xc0, !PT ;  /* 0x0000007f12ff7812 */ /* 0x040fe2000784c0ff */
[----:B------:R-:W-:Y:S01]  /*6690*/  ULDC UR6, c[0x0][0x658] ;  /* 0x0001960000067ab9 */ /* 0x000fe20000000800 */
[----:B------:R-:W-:Y:S01]  /*66a0*/  ULDC UR5, c[0x0][0x10] ;  /* 0x0000040000057ab9 */ /* 0x000fe20000000800 */
[----:B------:R-:W-:Y:S01]  /*66b0*/  UMOV UR7, 0xffffffff ;  /* 0xffffffff00077882 */ /* 0x000fe20000000000 */
[----:B------:R-:W-:Y:S01]  /*66c0*/  UMOV UR8, 0x1 ;  /* 0x0000000100087882 */ /* 0x000fe20000000000 */
[----:B------:R-:W-:Y:S01]  /*66d0*/  UIMAD.WIDE.U32 UR4, UR4, UR5, URZ ;  /* 0x00000005040472a5 */ /* 0x000fe2000f8e003f */
[----:B------:R-:W-:Y:S01]  /*66e0*/  LOP3.LUT P0, RZ, R18, 0x1f, RZ, 0xc0, !PT ;  /* 0x0000001f12ff7812 */ /* 0x000fe2000780c0ff */
[----:B------:R-:W-:Y:S01]  /*66f0*/  USHF.L.U32 UR7, UR7, UR6, URZ ;  /* 0x0000000607077299 */ /* 0x000fe2000800063f */
[----:B------:R-:W-:Y:S01]  /*6700*/  BSSY B0, `(.L_x_115) ;  /* 0x00000c0000007945 */ /* 0x000fe20003800000 */
[----:B------:R-:W-:Y:S01]  /*6710*/  USHF.L.U32 UR18, UR8, UR6, URZ ;  /* 0x0000000608127299 */ /* 0x000fe2000800063f */
[----:B------:R-:W-:Y:S01]  /*6720*/  IMAD.MOV.U32 R11, RZ, RZ, 0x1 ;  /* 0x00000001ff0b7424 */ /* 0x000fe200078e00ff */
[----:B------:R-:W-:Y:S01]  /*6730*/  LOP3.LUT R18, R19, 0x2, RZ, 0xfc, !PT ;  /* 0x0000000213127812 */ /* 0x000fe200078efcff */
[----:B------:R-:W-:Y:S01]  /*6740*/  ULDC UR6, c[0x0][0x14] ;  /* 0x0000050000067ab9 */ /* 0x000fe20000000800 */
[----:B------:R-:W-:Y:S01]  /*6750*/  PLOP3.LUT P0, PT, P0, P2, PT, 0x8a, 0x0 ;  /* 0x000000000000781c */ /* 0x000fe20000705172 */
[----:B------:R-:W-:-:S02]  /*6760*/  UIMAD.WIDE.U32 UR20, UR4, UR6, URZ ;  /* 0x00000006041472a5 */ /* 0x000fc4000f8e003f */
[----:B------:R-:W-:Y:S02]  /*6770*/  UIMAD UR13, UR5, UR6, URZ ;  /* 0x00000006050d72a4 */ /* 0x000fe4000f8e023f */
[----:B------:R-:W-:Y:S01]  /*6780*/  ULOP3.LUT UR17, URZ, UR7, URZ, 0x33, !UPT ;  /* 0x000000073f117292 */ /* 0x000fe2000f8e333f */
[----:B0-----:R-:W-:Y:S01]  /*6790*/  VIADD R0, R0, 0x1f ;  /* 0x0000001f00007836 */ /* 0x001fe20000000000 */
[----:B------:R-:W-:Y:S01]  /*67a0*/  UIADD3 UR13, UR21, UR13, URZ ;  /* 0x0000000d150d7290 */ /* 0x000fe2000fffe03f */
[----:B------:R-:W-:-:S03]  /*67b0*/  ULDC.64 UR22, c[0x0][0x198] ;  /* 0x0000660000167ab9 */ /* 0x000fc60000000a00 */
[----:B------:R-:W-:-:S04]  /*67c0*/  SHF.R.S32.HI R3, RZ, 0x1f, R0 ;  /* 0x0000001fff037819 */ /* 0x000fc80000011400 */
[----:B------:R-:W-:Y:S01]  /*67d0*/  LEA.HI R3, R3, R0, RZ, 0x5 ;  /* 0x0000000003037211 */ /* 0x000fe200078f28ff */
[----:B------:R-:W-:-:S03]  /*67e0*/  IMAD.MOV.U32 R0, RZ, RZ, RZ ;  /* 0x000000ffff007224 */ /* 0x000fc600078e00ff */
[----:B------:R-:W-:Y:S01]  /*67f0*/  SHF.R.S32.HI R13, RZ, 0x5, R3 ;  /* 0x00000005ff0d7819 */ /* 0x000fe20000011403 */
[----:B------:R-:W-:-:S04]  /*6800*/  IMAD.MOV.U32 R3, RZ, RZ, 0x1 ;  /* 0x00000001ff037424 */ /* 0x000fc800078e00ff */
[----:B------:R-:W-:-:S07]  /*6810*/  VIADD R10, R13, 0x1 ;  /* 0x000000010d0a7836 */ /* 0x000fce0000000000 */
.L_x_127:
[----:B------:R-:W-:-:S03]  /*6820*/  UMOV UR4, 0xffffffff ;  /* 0xffffffff00047882 */ /* 0x000fc60000000000 */
[----:B------:R-:W-:Y:S05]  /*6830*/  BRA.DIV UR4, `(.L_x_116) ;  /* 0x0000001204307947 */ /* 0x000fea000b800000 */
[----:B------:R-:W-:-:S13]  /*6840*/  ELECT P6, URZ, PT ;  /* 0x00000000003f782f */ /* 0x000fda00038c0000 */
.L_x_142:
[----:B------:R-:W0:Y:S01]  /*6850*/  LDC R4, c[0x0][0x28c] ;  /* 0x0000a300ff047b82 */ /* 0x000e220000000800 */
[----:B------:R-:W-:Y:S01]  /*6860*/  BSSY B1, `(.L_x_117) ;  /* 0x0000037000017945 */ /* 0x000fe20003800000 */
[----:B0-----:R-:W-:-:S13]  /*6870*/  ISETP.LT.OR P6, PT, R4, 0x1, !P6 ;  /* 0x000000010400780c */ /* 0x001fda00077c1670 */
[----:B------:R-:W-:Y:S05]  /*6880*/  @P6 BRA `(.L_x_118) ;  /* 0x0000000000d06947 */ /* 0x000fea0003800000 */
[----:B------:R-:W-:Y:S02]  /*6890*/  IMAD.SHL.U32 R14, R9, 0x20, RZ ;  /* 0x00000020090e7824 */ /* 0x000fe400078e00ff */
[----:B------:R-:W-:Y:S02]  /*68a0*/  IMAD R15, R7, 0x180, RZ ;  /* 0x00000180070f7824 */ /* 0x000fe400078e02ff */
[----:B------:R-:W-:Y:S02]  /*68b0*/  IMAD.MOV.U32 R20, RZ, RZ, RZ ;  /* 0x000000ffff147224 */ /* 0x000fe400078e00ff */
[----:B------:R-:W-:Y:S02]  /*68c0*/  IMAD.MOV.U32 R4, RZ, RZ, R10 ;  /* 0x000000ffff047224 */ /* 0x000fe400078e000a */
[----:B------:R-:W-:Y:S02]  /*68d0*/  IMAD.MOV.U32 R5, RZ, RZ, R3 ;  /* 0x000000ffff057224 */ /* 0x000fe400078e0003 */
[----:B------:R-:W-:-:S07]  /*68e0*/  IMAD.MOV.U32 R6, RZ, RZ, R0 ;  /* 0x000000ffff067224 */ /* 0x000fce00078e0000 */
.L_x_122:
[----:B------:R-:W0:Y:S01]  /*68f0*/  S2R R12, SR_CgaCtaId ;  /* 0x00000000000c7919 */ /* 0x000e220000008800 */
[----:B------:R-:W-:Y:S01]  /*6900*/  MOV R7, 0x400 ;  /* 0x0000040000077802 */ /* 0x000fe20000000f00 */
[----:B------:R-:W1:Y:S03]  /*6910*/  @!P2 LDC R9, c[0x0][0x500] ;  /* 0x00014000ff09ab82 */ /* 0x000e660000000800 */
[----:B0-----:R-:W-:Y:S02]  /*6920*/  LEA R21, R12, R7, 0x18 ;  /* 0x000000070c157211 */ /* 0x001fe400078ec0ff */
[----:B------:R-:W-:-:S03]  /*6930*/  SHF.L.U32 R7, R5, 0x1f, RZ ;  /* 0x0000001f05077819 */ /* 0x000fc600000006ff */
[----:B------:R-:W-:-:S04]  /*6940*/  IMAD R12, R6, 0x8, R21 ;  /* 0x00000008060c7824 */ /* 0x000fc800078e0215 */
[----:B------:R-:W0:Y:S02]  /*6950*/  SYNCS.PHASECHK.TRANS64.TRYWAIT P1, [R12+URZ+0x40], R7 ;  /* 0x000040070c0075a7 */ /* 0x000e24000802017f */
[----:B01----:R-:W-:Y:S05]  /*6960*/  @!P1 BRA `(.L_x_119) ;  /* 0x0000001000049947 */ /* 0x003fea0003800000 */
.L_x_143:
[----:B0-----:R-:W-:Y:S01]  /*6970*/  PRMT R7, R18, 0x9910, RZ ;  /* 0x0000991012077816 */ /* 0x001fe200000000ff */
[----:B------:R0:W-:Y:S03]  /*6980*/  @!P2 SYNCS.ARRIVE.TRANS64 RZ, [R12+URZ], R9 ;  /* 0x000000090cffa9a7 */ /* 0x0001e6000800003f */
[----:B------:R-:W-:-:S13]  /*6990*/  ISETP.NE.AND P1, PT, R7, 0x2, PT ;  /* 0x000000020700780c */ /* 0x000fda0003f25270 */
[----:B0-----:R-:W-:Y:S05]  /*69a0*/  @P1 BRA `(.L_x_120) ;  /* 0x0000000000041947 */ /* 0x001fea0003800000 */
[----:B------:R-:W-:Y:S01]  /*69b0*/  BPT.TRAP 0x1 ;  /* 0x000000040000795c */ /* 0x000fe20000300000 */
.L_x_120:
[----:B------:R-:W-:Y:S05]  /*69c0*/  @P0 BRA `(.L_x_121) ;  /* 0x0000000000040947 */ /* 0x000fea0003800000 */
[----:B------:R-:W-:Y:S01]  /*69d0*/  BPT.TRAP 0x1 ;  /* 0x000000040000795c */ /* 0x000fe20000300000 */
.L_x_121:
[--C-:B------:R-:W-:Y:S01]  /*69e0*/  IMAD R7, R6, 0x6000, R21.reuse ;  /* 0x0000600006077824 */ /* 0x100fe200078e0215 */
[----:B------:R-:W-:Y:S01]  /*69f0*/  R2UR UR9, R12 ;  /* 0x000000000c0972ca */ /* 0x000fe200000e0000 */
[----:B------:R-:W-:Y:S01]  /*6a00*/  IMAD R21, R6, 0x800, R21 ;  /* 0x0000080006157824 */ /* 0x000fe200078e0215 */
[----:B------:R-:W-:Y:S01]  /*6a10*/  UIADD3 UR4, UP0, UR22, 0xf0, URZ ;  /* 0x000000f016047890 */ /* 0x000fe2000ff1e03f */
[----:B------:R-:W-:Y:S01]  /*6a20*/  VIADD R4, R4, 0xffffffff ;  /* 0xffffffff04047836 */ /* 0x000fe20000000000 */
[----:B------:R-:W-:Y:S01]  /*6a30*/  R2UR UR5, R7 ;  /* 0x00000000070572ca */ /* 0x000fe200000e0000 */
[----:B------:R-:W-:Y:S01]  /*6a40*/  UIADD3 UR24, UP1, UR22, 0x1f0, URZ ;  /* 0x000001f016187890 */ /* 0x000fe2000ff3e03f */
[----:B------:R-:W-:Y:S01]  /*6a50*/  R2UR UR8, R21 ;  /* 0x00000000150872ca */ /* 0x000fe200000e0000 */
[----:B------:R-:W-:Y:S01]  /*6a60*/  VIADD R6, R6, 0x1 ;  /* 0x0000000106067836 */ /* 0x000fe20000000000 */
[----:B------:R-:W-:Y:S01]  /*6a70*/  R2UR UR11, R15 ;  /* 0x000000000f0b72ca */ /* 0x000fe200000e0000 */
[----:B------:R-:W-:Y:S01]  /*6a80*/  UIADD3.X UR25, URZ, UR23, URZ, UP1, !UPT ;  /* 0x000000173f197290 */ /* 0x000fe20008ffe43f */
[----:B------:R-:W-:Y:S01]  /*6a90*/  R2UR UR10, R20 ;  /* 0x00000000140a72ca */ /* 0x000fe200000e0000 */
[----:B------:R-:W-:Y:S01]  /*6aa0*/  UMOV UR6, 0x0 ;  /* 0x0000000000067882 */ /* 0x000fe20000000000 */
[----:B------:R-:W-:Y:S01]  /*6ab0*/  R2UR UR12, R8 ;  /* 0x00000000080c72ca */ /* 0x000fe200000e0000 */
[----:B------:R-:W-:Y:S01]  /*6ac0*/  UMOV UR7, 0x10000000 ;  /* 0x1000000000077882 */ /* 0x000fe20000000000 */
[----:B------:R-:W-:Y:S01]  /*6ad0*/  R2UR UR19, R14 ;  /* 0x000000000e1372ca */ /* 0x000fe200000e0000 */
[----:B------:R-:W-:Y:S01]  /*6ae0*/  VIADD R20, R20, 0x20 ;  /* 0x0000002014147836 */ /* 0x000fe20000000000 */
[----:B------:R-:W-:Y:S01]  /*6af0*/  ISETP.GT.AND P3, PT, R4, 0x1, PT ;  /* 0x000000010400780c */ /* 0x000fe20003f64270 */
[----:B------:R-:W-:Y:S01]  /*6b00*/  UIADD3 UR14, UR5, 0x180, URZ ;  /* 0x00000180050e7890 */ /* 0x000fe2000fffe03f */
[----:B------:R-:W-:Y:S01]  /*6b10*/  ISETP.NE.AND P1, PT, R6, 0x8, PT ;  /* 0x000000080600780c */ /* 0x000fe20003f25270 */
[----:B------:R-:W-:-:S02]  /*6b20*/  UIADD3.X UR5, URZ, UR23, URZ, UP0, !UPT ;  /* 0x000000173f057290 */ /* 0x000fc400087fe43f */
[----:B------:R-:W-:Y:S01]  /*6b30*/  UIADD3 UR15, UR8, 0x30180, URZ ;  /* 0x00030180080f7890 */ /* 0x000fe2000fffe03f */
[----:B------:R-:W-:Y:S02]  /*6b40*/  SEL R12, RZ, 0x1, P1 ;  /* 0x00000001ff0c7807 */ /* 0x000fe40000800000 */
[----:B------:R-:W-:Y:S01]  /*6b50*/  UMOV UR8, UR14 ;  /* 0x0000000e00087c82 */ /* 0x000fe20008000000 */
[----:B------:R-:W-:Y:S02]  /*6b60*/  SEL R6, R6, RZ, P1 ;  /* 0x000000ff06067207 */ /* 0x000fe40000800000 */
[----:B------:R-:W-:Y:S01]  /*6b70*/  LOP3.LUT R5, R5, R12, RZ, 0x3c, !PT ;  /* 0x0000000c05057212 */ /* 0x000fe200078e3cff */
[----:B------:R0:W-:Y:S02]  /*6b80*/  UTMALDG.3D [UR8], [UR4], desc[UR6] ;  /* 0x00000608040075b4 */ /* 0x0001e40008011000 */
[----:B0-----:R-:W-:Y:S01]  /*6b90*/  UMOV UR8, UR15 ;  /* 0x0000000f00087c82 */ /* 0x001fe20008000000 */
[----:B------:R-:W-:-:S02]  /*6ba0*/  UMOV UR11, UR19 ;  /* 0x00000013000b7c82 */ /* 0x000fc40008000000 */
[----:B------:R0:W-:Y:S02]  /*6bb0*/  UTMALDG.3D [UR8], [UR24], desc[UR6] ;  /* 0x00000608180075b4 */ /* 0x0001e40008011000 */
[----:B0-----:R-:W-:Y:S05]  /*6bc0*/  @P3 BRA `(.L_x_122) ;  /* 0xfffffffc00483947 */ /* 0x001fea000383ffff */
.L_x_118:
[----:B------:R-:W-:Y:S05]  /*6bd0*/  BSYNC B1 ;  /* 0x0000000000017941 */ /* 0x000fea0003800000 */
.L_x_117:
[----:B------:R-:W-:Y:S01]  /*6be0*/  LOP3.LUT P3, RZ, R11, 0xff, RZ, 0xc0, !PT ;  /* 0x000000ff0bff7812 */ /* 0x000fe2000786c0ff */
[----:B------:R-:W-:Y:S01]  /*6bf0*/  IMAD.IADD R0, R13, 0x1, R0 ;  /* 0x000000010d007824 */ /* 0x000fe200078e0200 */
[----:B------:R-:W-:Y:S01]  /*6c00*/  IADD3 R16, P4, R16, UR20, RZ ;  /* 0x0000001410107c10 */ /* 0x000fe2000ff9e0ff */
[----:B------:R-:W-:Y:S01]  /*6c10*/  ULDC.64 UR4, c[0x0][0x650] ;  /* 0x0001940000047ab9 */ /* 0x000fe20000000a00 */
[----:B------:R-:W-:Y:S01]  /*6c20*/  BSSY B1, `(.L_x_123) ;  /* 0x000006b000017945 */ /* 0x000fe20003800000 */
[----:B------:R-:W-:Y:S01]  /*6c30*/  IMAD.MOV.U32 R7, RZ, RZ, -0x1 ;  /* 0xffffffffff077424 */ /* 0x000fe200078e00ff */
[----:B------:R-:W-:Y:S01]  /*6c40*/  SHF.R.U32.HI R4, RZ, 0x3, R0 ;  /* 0x00000003ff047819 */ /* 0x000fe20000011600 */
[----:B------:R-:W-:Y:S01]  /*6c50*/  IMAD.MOV.U32 R9, RZ, RZ, -0x1 ;  /* 0xffffffffff097424 */ /* 0x000fe200078e00ff */
[----:B------:R-:W-:Y:S01]  /*6c60*/  ISETP.GT.U32.AND P1, PT, R0, 0x7, PT ;  /* 0x000000070000780c */ /* 0x000fe20003f24070 */
[----:B------:R-:W-:Y:S01]  /*6c70*/  IMAD.MOV.U32 R8, RZ, RZ, -0x1 ;  /* 0xffffffffff087424 */ /* 0x000fe200078e00ff */
[----:B------:R-:W-:-:S02]  /*6c80*/  LOP3.LUT R4, R4, 0x1, RZ, 0xc0, !PT ;  /* 0x0000000104047812 */ /* 0x000fc400078ec0ff */
[----:B------:R-:W-:Y:S01]  /*6c90*/  ISETP.LT.U32.AND P1, PT, R13, 0x8, P1 ;  /* 0x000000080d00780c */ /* 0x000fe20000f21070 */
[----:B------:R-:W0:Y:S01]  /*6ca0*/  @P3 S2R R6, SR_CgaCtaId ;  /* 0x0000000000063919 */ /* 0x000e220000008800 */
[----:B------:R-:W-:Y:S02]  /*6cb0*/  @P3 MOV R5, 0x400 ;  /* 0x0000040000053802 */ /* 0x000fe40000000f00 */
[----:B------:R-:W-:Y:S02]  /*6cc0*/  IADD3.X R17, R17, UR13, RZ, P4, !PT ;  /* 0x0000000d11117c10 */ /* 0x000fe4000a7fe4ff */
[----:B------:R-:W-:Y:S02]  /*6cd0*/  ISETP.GE.U32.AND P4, PT, R16, UR4, PT ;  /* 0x0000000410007c0c */ /* 0x000fe4000bf86070 */
[----:B------:R-:W-:Y:S02]  /*6ce0*/  LOP3.LUT R0, R0, 0x7, RZ, 0xc0, !PT ;  /* 0x0000000700007812 */ /* 0x000fe400078ec0ff */
[----:B------:R-:W-:-:S02]  /*6cf0*/  PRMT R11, RZ, 0x7610, R11 ;  /* 0x00007610ff0b7816 */ /* 0x000fc4000000000b */
[----:B0-----:R-:W-:-:S04]  /*6d00*/  @P3 LEA R5, R6, R5, 0x18 ;  /* 0x0000000506053211 */ /* 0x001fc800078ec0ff */
[----:B------:R0:W-:Y:S01]  /*6d10*/  @P3 SYNCS.ARRIVE.TRANS64.A1T0 RZ, [R5+URZ+0x98], RZ ;  /* 0x000098ff05ff39a7 */ /* 0x0001e2000810003f */
[----:B------:R-:W-:Y:S02]  /*6d20*/  ISETP.NE.U32.AND P3, PT, R4, 0x1, PT ;  /* 0x000000010400780c */ /* 0x000fe40003f65070 */
[----:B------:R-:W-:Y:S02]  /*6d30*/  SEL R4, RZ, 0x1, !P1 ;  /* 0x00000001ff047807 */ /* 0x000fe40004800000 */
[----:B------:R-:W-:Y:S02]  /*6d40*/  ISETP.GE.U32.AND.EX P1, PT, R17, UR5, PT, P4 ;  /* 0x0000000511007c0c */ /* 0x000fe4000bf26140 */
[----:B------:R-:W-:-:S04]  /*6d50*/  ISETP.GT.U32.AND P3, PT, R13, 0x7, !P3 ;  /* 0x000000070d00780c */ /* 0x000fc80005f64070 */
[----:B0-----:R-:W-:-:S04]  /*6d60*/  SEL R5, RZ, 0x1, !P3 ;  /* 0x00000001ff057807 */ /* 0x001fc80005800000 */
[--C-:B------:R-:W-:Y:S02]  /*6d70*/  LOP3.LUT R3, R5, R3, R4.reuse, 0x96, !PT ;  /* 0x0000000305037212 */ /* 0x100fe400078e9604 */
[----:B------:R-:W-:Y:S01]  /*6d80*/  PRMT R4, RZ, 0x7610, R4 ;  /* 0x00007610ff047816 */ /* 0x000fe20000000004 */
[----:B------:R-:W-:Y:S06]  /*6d90*/  @P1 BRA `(.L_x_124) ;  /* 0x00000004004c1947 */ /* 0x000fec0003800000 */
[----:B------:R-:W-:Y:S01]  /*6da0*/  ULDC.64 UR4, c[0x0][0x628] ;  /* 0x00018a0000047ab9 */ /* 0x000fe20000000a00 */
[----:B------:R-:W0:Y:S01]  /*6db0*/  S2R R14, SR_CTAID.X ;  /* 0x00000000000e7919 */ /* 0x000e220000002500 */
[----:B------:R-:W-:Y:S01]  /*6dc0*/  ISETP.NE.U32.AND P1, PT, RZ, UR4, PT ;  /* 0x00000004ff007c0c */ /* 0x000fe2000bf25070 */
[----:B------:R-:W-:Y:S01]  /*6dd0*/  ULDC UR7, c[0x0][0x630] ;  /* 0x00018c0000077ab9 */ /* 0x000fe20000000800 */
[----:B------:R-:W-:Y:S01]  /*6de0*/  IMAD.MOV.U32 R4, RZ, RZ, R16 ;  /* 0x000000ffff047224 */ /* 0x000fe200078e0010 */
[----:B------:R-:W1:Y:S01]  /*6df0*/  S2R R12, SR_CTAID.Y ;  /* 0x00000000000c7919 */ /* 0x000e620000002600 */
[----:B------:R-:W-:Y:S01]  /*6e00*/  ISETP.NE.AND.EX P1, PT, RZ, UR5, PT, P1 ;  /* 0x00000005ff007c0c */ /* 0x000fe2000bf25310 */
[----:B------:R-:W-:-:S12]  /*6e10*/  IMAD.MOV.U32 R5, RZ, RZ, R17 ;  /* 0x000000ffff057224 */ /* 0x000fd800078e0011 */
[----:B------:R-:W-:Y:S05]  /*6e20*/  @!P1 BRA `(.L_x_125) ;  /* 0x0000000000289947 */ /* 0x000fea0003800000 */
[----:B------:R-:W-:Y:S02]  /*6e30*/  ULDC UR6, c[0x0][0x634] ;  /* 0x00018d0000067ab9 */ /* 0x000fe40000000800 */
[----:B------:R-:W-:-:S05]  /*6e40*/  IADD3 R9, P1, R16, UR6, RZ ;  /* 0x0000000610097c10 */ /* 0x000fca000ff3e0ff */
[----:B------:R-:W-:-:S04]  /*6e50*/  IMAD.X R15, RZ, RZ, R17, P1 ;  /* 0x000000ffff0f7224 */ /* 0x000fc800008e0611 */
[----:B------:R-:W-:-:S04]  /*6e60*/  IMAD.WIDE.U32 R6, R15, UR4, RZ ;  /* 0x000000040f067c25 */ /* 0x000fc8000f8e00ff */
[----:B------:R-:W-:-:S04]  /*6e70*/  IMAD.WIDE.U32 R6, P1, R9, UR5, R6 ;  /* 0x0000000509067c25 */ /* 0x000fc8000f820006 */
[----:B------:R-:W-:-:S04]  /*6e80*/  IMAD.WIDE.U32 R8, R9, UR4, RZ ;  /* 0x0000000409087c25 */ /* 0x000fc8000f8e00ff */
[----:B------:R-:W-:Y:S01]  /*6e90*/  IMAD.X R5, RZ, RZ, RZ, P1 ;  /* 0x000000ffff057224 */ /* 0x000fe200008e06ff */
[----:B------:R-:W-:Y:S01]  /*6ea0*/  IADD3 RZ, P1, R9, R6, RZ ;  /* 0x0000000609ff7210 */ /* 0x000fe20007f3e0ff */
[----:B------:R-:W-:-:S04]  /*6eb0*/  IMAD.MOV.U32 R4, RZ, RZ, R7 ;  /* 0x000000ffff047224 */ /* 0x000fc800078e0007 */
[----:B------:R-:W-:-:S08]  /*6ec0*/  IMAD.WIDE.U32.X R4, R15, UR5, R4, P1 ;  /* 0x000000050f047c25 */ /* 0x000fd000088e0404 */
.L_x_125:
[--C-:B------:R-:W-:Y:S01]  /*6ed0*/  SHF.R.U64 R8, R4, UR7, R5.reuse ;  /* 0x0000000704087c19 */ /* 0x100fe20008001205 */
[----:B------:R-:W-:Y:S01]  /*6ee0*/  ULDC.64 UR4, c[0x0][0x620] ;  /* 0x0001880000047ab9 */ /* 0x000fe20000000a00 */
[----:B------:R-:W-:Y:S01]  /*6ef0*/  SHF.R.U32.HI R4, RZ, UR7, R5 ;  /* 0x00000007ff047c19 */ /* 0x000fe20008011605 */
[----:B------:R-:W2:Y:S01]  /*6f00*/  LDC R25, c[0x0][0x144] ;  /* 0x00005100ff197b82 */ /* 0x000ea20000000800 */
[----:B------:R-:W-:Y:S01]  /*6f10*/  IADD3 R7, P1, RZ, -R8, RZ ;  /* 0x80000008ff077210 */ /* 0x000fe20007f3e0ff */
[----:B------:R-:W-:Y:S01]  /*6f20*/  ULDC.64 UR8, c[0x0][0x640] ;  /* 0x0001900000087ab9 */ /* 0x000fe20000000a00 */
[----:B0-----:R-:W-:Y:S01]  /*6f30*/  I2FP.F32.U32 R9, R14 ;  /* 0x0000000e00097245 */ /* 0x001fe20000201000 */
[----:B------:R-:W-:Y:S02]  /*6f40*/  ULDC UR6, c[0x0][0x608] ;  /* 0x0001820000067ab9 */ /* 0x000fe40000000800 */
[----:B------:R-:W-:Y:S01]  /*6f50*/  IMAD.X R4, RZ, RZ, ~R4, P1 ;  /* 0x000000ffff047224 */ /* 0x000fe200008e0e04 */
[----:B------:R-:W-:Y:S01]  /*6f60*/  ISETP.NE.U32.AND P1, PT, RZ, UR8, PT ;  /* 0x00000008ff007c0c */ /* 0x000fe2000bf25070 */
[----:B------:R-:W0:Y:S02]  /*6f70*/  LDC R21, c[0x0][0x148] ;  /* 0x00005200ff157b82 */ /* 0x000e240000000800 */
[----:B------:R-:W-:Y:S01]  /*6f80*/  IMAD R6, R4, UR4, RZ ;  /* 0x0000000404067c24 */ /* 0x000fe2000f8e02ff */
[----:B------:R-:W-:Y:S01]  /*6f90*/  ISETP.NE.AND.EX P1, PT, RZ, UR9, PT, P1 ;  /* 0x00000009ff007c0c */ /* 0x000fe2000bf25310 */
[----:B------:R-:W-:Y:S01]  /*6fa0*/  IMAD.WIDE.U32 R4, R7, UR4, R16 ;  /* 0x0000000407047c25 */ /* 0x000fe2000f8e0010 */
[----:B------:R-:W-:-:S03]  /*6fb0*/  ULDC UR4, c[0x0][0x150] ;  /* 0x0000540000047ab9 */ /* 0x000fc60000000800 */
[----:B------:R-:W-:Y:S02]  /*6fc0*/  IMAD R7, R7, UR5, R6 ;  /* 0x0000000507077c24 */ /* 0x000fe4000f8e0206 */
[----:B------:R-:W-:Y:S01]  /*6fd0*/  FMUL R6, R9, UR4 ;  /* 0x0000000409067c20 */ /* 0x000fe20008400000 */
[----:B------:R-:W-:Y:S01]  /*6fe0*/  ULDC UR4, c[0x0][0x618] ;  /* 0x0001860000047ab9 */ /* 0x000fe20000000800 */
[----:B------:R-:W-:Y:S01]  /*6ff0*/  ULDC UR5, c[0x0][0x154] ;  /* 0x0000550000057ab9 */ /* 0x000fe20000000800 */
[----:B------:R-:W-:-:S03]  /*7000*/  IMAD.IADD R5, R5, 0x1, R7 ;  /* 0x0000000105057824 */ /* 0x000fc600078e0207 */
[----:B------:R-:W3:Y:S02]  /*7010*/  F2I.U32.TRUNC.NTZ R6, R6 ;  /* 0x0000000600067305 */ /* 0x000ee4000020f000 */
[----:B------:R-:W-:Y:S02]  /*7020*/  SHF.R.U64 R9, R4, UR4, R5 ;  /* 0x0000000404097c19 */ /* 0x000fe40008001205 */
[----:B-1----:R-:W-:-:S05]  /*7030*/  I2FP.F32.U32 R4, R12 ;  /* 0x0000000c00047245 */ /* 0x002fca0000201000 */
[----:B------:R-:W-:Y:S01]  /*7040*/  FMUL R22, R4, UR5 ;  /* 0x0000000504167c20 */ /* 0x000fe20008400000 */
[----:B------:R-:W-:Y:S01]  /*7050*/  SHF.R.U32.HI R4, RZ, UR4, R5 ;  /* 0x00000004ff047c19 */ /* 0x000fe20008011605 */
[----:B------:R-:W-:-:S03]  /*7060*/  ULDC UR4, c[0x0][0x658] ;  /* 0x0001960000047ab9 */ /* 0x000fc60000000800 */
[--C-:B------:R-:W-:Y:S01]  /*7070*/  SHF.R.U64 R20, R9, UR6, R4.reuse ;  /* 0x0000000609147c19 */ /* 0x100fe20008001204 */
[----:B------:R-:W1:Y:S01]  /*7080*/  F2I.U32.TRUNC.NTZ R22, R22 ;  /* 0x0000001600167305 */ /* 0x000e62000020f000 */
[----:B------:R-:W-:Y:S01]  /*7090*/  SHF.R.U32.HI R5, RZ, UR6, R4 ;  /* 0x00000006ff057c19 */ /* 0x000fe20008011604 */
[----:B---3--:R-:W-:-:S03]  /*70a0*/  IMAD.MOV R6, RZ, RZ, -R6 ;  /* 0x000000ffff067224 */ /* 0x008fc600078e0a06 */
[--C-:B------:R-:W-:Y:S01]  /*70b0*/  SHF.R.U64 R15, R20, UR4, R5.reuse ;  /* 0x00000004140f7c19 */ /* 0x100fe20008001205 */
[----:B--2---:R-:W-:Y:S01]  /*70c0*/  IMAD R14, R25, R6, R14 ;  /* 0x00000006190e7224 */ /* 0x004fe200078e020e */
[----:B------:R-:W-:-:S03]  /*70d0*/  SHF.R.U32.HI R23, RZ, UR4, R5 ;  /* 0x00000004ff177c19 */ /* 0x000fc60008011605 */
[----:B------:R-:W-:Y:S02]  /*70e0*/  IMAD.MOV.U32 R4, RZ, RZ, R15 ;  /* 0x000000ffff047224 */ /* 0x000fe400078e000f */
[----:B------:R-:W-:Y:S01]  /*70f0*/  IMAD.MOV.U32 R5, RZ, RZ, R23 ;  /* 0x000000ffff057224 */ /* 0x000fe200078e0017 */
[----:B-1----:R-:W-:Y:S06]  /*7100*/  @!P1 BRA `(.L_x_126) ;  /* 0x0000000000289947 */ /* 0x002fec0003800000 */
[----:B------:R-:W-:Y:S02]  /*7110*/  ULDC UR4, c[0x0][0x64c] ;  /* 0x0001930000047ab9 */ /* 0x000fe40000000800 */
[----:B------:R-:W-:-:S05]  /*7120*/  IADD3 R5, P1, R15, UR4, RZ ;  /* 0x000000040f057c10 */ /* 0x000fca000ff3e0ff */
[----:B------:R-:W-:-:S04]  /*7130*/  IMAD.X R23, RZ, RZ, R23, P1 ;  /* 0x000000ffff177224 */ /* 0x000fc800008e0617 */
[----:B------:R-:W-:-:S04]  /*7140*/  IMAD.WIDE.U32 R6, R23, UR8, RZ ;  /* 0x0000000817067c25 */ /* 0x000fc8000f8e00ff */
[----:B------:R-:W-:-:S04]  /*7150*/  IMAD.WIDE.U32 R6, P1, R5, UR9, R6 ;  /* 0x0000000905067c25 */ /* 0x000fc8000f820006 */
[----:B------:R-:W-:-:S04]  /*7160*/  IMAD.WIDE.U32 R4, R5, UR8, RZ ;  /* 0x0000000805047c25 */ /* 0x000fc8000f8e00ff */
[----:B------:R-:W-:Y:S01]  /*7170*/  IMAD.MOV.U32 R4, RZ, RZ, R7 ;  /* 0x000000ffff047224 */ /* 0x000fe200078e0007 */
[----:B------:R-:W-:Y:S01]  /*7180*/  IADD3 RZ, P3, R5, R6, RZ ;  /* 0x0000000605ff7210 */ /* 0x000fe20007f7e0ff */
[----:B------:R-:W-:-:S04]  /*7190*/  IMAD.X R5, RZ, RZ, RZ, P1 ;  /* 0x000000ffff057224 */ /* 0x000fc800008e06ff */
[----:B------:R-:W-:-:S08]  /*71a0*/  IMAD.WIDE.U32.X R4, R23, UR9, R4, P3 ;  /* 0x0000000917047c25 */ /* 0x000fd000098e0404 */
.L_x_126:
[----:B------:R-:W-:Y:S01]  /*71b0*/  ISETP.NE.AND P1, PT, R2, 0x1, PT ;  /* 0x000000010200780c */ /* 0x000fe20003f25270 */
[----:B------:R-:W-:Y:S01]  /*71c0*/  ULDC UR4, c[0x0][0x648] ;  /* 0x0001920000047ab9 */ /* 0x000fe20000000800 */
[----:B------:R-:W-:Y:S01]  /*71d0*/  LOP3.LUT R20, R20, UR17, RZ, 0xc0, !PT ;  /* 0x0000001114147c12 */ /* 0x000fe2000f8ec0ff */
[----:B------:R-:W-:Y:S01]  /*71e0*/  IMAD.MOV R22, RZ, RZ, -R22 ;  /* 0x000000ffff167224 */ /* 0x000fe200078e0a16 */
[----:B------:R-:W-:Y:S01]  /*71f0*/  SHF.R.U64 R5, R4, UR4, R5 ;  /* 0x0000000404057c19 */ /* 0x000fe20008001205 */
[----:B------:R-:W-:Y:S01]  /*7200*/  ULDC UR4, c[0x0][0x638] ;  /* 0x00018e0000047ab9 */ /* 0x000fe20000000800 */
[----:B------:R-:W-:Y:S01]  /*7210*/  LOP3.LUT R6, R9, UR16, RZ, 0xc0, !PT ;  /* 0x0000001009067c12 */ /* 0x000fe2000f8ec0ff */
[----:B------:R-:W-:Y:S02]  /*7220*/  ULDC UR5, c[0x0][0x610] ;  /* 0x0001840000057ab9 */ /* 0x000fe40000000800 */
[----:B------:R-:W-:Y:S02]  /*7230*/  IMAD.MOV R4, RZ, RZ, -R5 ;  /* 0x000000ffff047224 */ /* 0x000fe400078e0a05 */
[----:B------:R-:W-:-:S02]  /*7240*/  IMAD R5, R5, UR18, R20 ;  /* 0x0000001205057c24 */ /* 0x000fc4000f8e0214 */
[----:B0-----:R-:W-:Y:S02]  /*7250*/  @P1 IMAD R14, R21, R22, R12 ;  /* 0x00000016150e1224 */ /* 0x001fe400078e020c */
[----:B------:R-:W-:Y:S01]  /*7260*/  IMAD R15, R4, UR4, R15 ;  /* 0x00000004040f7c24 */ /* 0x000fe2000f8e020f */
[----:B------:R-:W-:Y:S01]  /*7270*/  ULDC UR4, c[0x0][0x600] ;  /* 0x0001800000047ab9 */ /* 0x000fe20000000800 */
[----:B------:R-:W-:Y:S02]  /*7280*/  IMAD R14, R5, UR5, R14 ;  /* 0x00000005050e7c24 */ /* 0x000fe4000f8e020e */
[----:B------:R-:W-:Y:S02]  /*7290*/  IMAD R15, R15, UR4, R6 ;  /* 0x000000040f0f7c24 */ /* 0x000fe4000f8e0206 */
[----:B------:R-:W-:-:S03]  /*72a0*/  IMAD.MOV.U32 R4, RZ, RZ, 0x1 ;  /* 0x00000001ff047424 */ /* 0x000fc600078e00ff */
[----:B------:R-:W-:Y:S02]  /*72b0*/  SEL R9, R15, R14, !P1 ;  /* 0x0000000e0f097207 */ /* 0x000fe40004800000 */
[----:B------:R-:W-:-:S07]  /*72c0*/  SEL R7, R14, R15, !P1 ;  /* 0x0000000f0e077207 */ /* 0x000fce0004800000 */
.L_x_124:
[----:B------:R-:W-:Y:S05]  /*72d0*/  BSYNC B1 ;  /* 0x0000000000017941 */ /* 0x000fea0003800000 */
.L_x_123:
[----:B------:R-:W-:-:S13]  /*72e0*/  LOP3.LUT P1, RZ, R4, 0xff, RZ, 0xc0, !PT ;  /* 0x000000ff04ff7812 */ /* 0x000fda000782c0ff */
[----:B------:R-:W-:Y:S05]  /*72f0*/  @P1 BRA `(.L_x_127) ;  /* 0xfffffff400481947 */ /* 0x000fea000383ffff */
[----:B------:R-:W-:Y:S05]  /*7300*/  BSYNC B0 ;  /* 0x0000000000007941 */ /* 0x000fea0003800000 */
.L_x_115:
[----:B------:R-:W-:-:S03]  /*7310*/  UMOV UR4, 0xffffffff ;  /* 0xffffffff00047882 */ /* 0x000fc60000000000 */
[----:B------:R-:W-:Y:S05]  /*7320*/  BRA.DIV UR4, `(.L_x_128) ;  /* 0x0000000604a87947 */ /* 0x000fea000b800000 */
[----:B------:R-:W-:-:S13]  /*7330*/  ELECT P6, URZ, PT ;  /* 0x00000000003f782f */ /* 0x000fda00038c0000 */
.L_x_146:
[----:B------:R-:W-:Y:S04]  /*7340*/  BSSY B0, `(.L_x_129) ;  /* 0x000004f000007945 */ /* 0x000fe80003800000 */
[----:B------:R-:W-:Y:S05]  /*7350*/  @!P6 BRA `(.L_x_130) ;  /* 0x000000040034e947 */ /* 0x000fea0003800000 */
[----:B------:R-:W-:-:S04]  /*7360*/  LOP3.LUT R19, R19, 0x2, RZ, 0xfc, !PT ;  /* 0x0000000213137812 */ /* 0x000fc800078efcff */
[----:B------:R-:W-:-:S13]  /*7370*/  ISETP.NE.AND P0, PT, R19, 0x3, PT ;  /* 0x000000031300780c */ /* 0x000fda0003f05270 */
[----:B------:R-:W-:Y:S05]  /*7380*/  @!P0 BRA `(.L_x_131) ;  /* 0x0000000000048947 */ /* 0x000fea0003800000 */
[----:B------:R-:W-:Y:S01]  /*7390*/  BPT.TRAP 0x1 ;  /* 0x000000040000795c */ /* 0x000fe20000300000 */
.L_x_131:
[----:B------:R-:W0:Y:S01]  /*73a0*/  S2R R5, SR_CgaCtaId ;  /* 0x0000000000057919 */ /* 0x000e220000008800 */
[----:B------:R-:W-:Y:S02]  /*73b0*/  MOV R2, 0x400 ;  /* 0x0000040000027802 */ /* 0x000fe40000000f00 */
[----:B------:R-:W-:Y:S02]  /*73c0*/  SHF.L.U32 R4, R3, 0x1f, RZ ;  /* 0x0000001f03047819 */ /* 0x000fe400000006ff */
[----:B0-----:R-:W-:-:S05]  /*73d0*/  LEA R5, R5, R2, 0x18 ;  /* 0x0000000205057211 */ /* 0x001fca00078ec0ff */
[----:B------:R-:W-:-:S04]  /*73e0*/  VIADD R5, R5, 0x40 ;  /* 0x0000004005057836 */ /* 0x000fc80000000000 */
[C---:B------:R-:W-:Y:S02]  /*73f0*/  IMAD R7, R0.reuse, 0x8, R5 ;  /* 0x0000000800077824 */ /* 0x040fe400078e0205 */
[----:B------:R-:W-:Y:S02]  /*7400*/  VIADD R0, R0, 0x1 ;  /* 0x0000000100007836 */ /* 0x000fe40000000000 */
[----:B------:R-:W0:Y:S03]  /*7410*/  SYNCS.PHASECHK.TRANS64.TRYWAIT P0, [R7+URZ], R4 ;  /* 0x00000004070075a7 */ /* 0x000e26000800017f */
[----:B------:R-:W-:-:S04]  /*7420*/  ISETP.NE.AND P1, PT, R0, 0x8, PT ;  /* 0x000000080000780c */ /* 0x000fc80003f25270 */
[----:B------:R-:W-:Y:S02]  /*7430*/  SEL R2, RZ, 0x1, P1 ;  /* 0x00000001ff027807 */ /* 0x000fe40000800000 */
[----:B------:R-:W-:Y:S02]  /*7440*/  SEL R0, R0, RZ, P1 ;  /* 0x000000ff00007207 */ /* 0x000fe40000800000 */
[----:B------:R-:W-:-:S03]  /*7450*/  LOP3.LUT R9, R3, R2, RZ, 0x3c, !PT ;  /* 0x0000000203097212 */ /* 0x000fc600078e3cff */
[----:B------:R-:W-:Y:S01]  /*7460*/  IMAD R6, R0, 0x8, R5 ;  /* 0x0000000800067824 */ /* 0x000fe200078e0205 */
[----:B------:R-:W-:Y:S01]  /*7470*/  SHF.L.U32 R3, R9, 0x1f, RZ ;  /* 0x0000001f09037819 */ /* 0x000fe200000006ff */
[----:B0-----:R-:W-:Y:S06]  /*7480*/  @!P0 BRA `(.L_x_132) ;  /* 0x0000000400708947 */ /* 0x001fec0003800000 */
.L_x_147:
[----:B------:R-:W1:Y:S01]  /*7490*/  SYNCS.PHASECHK.TRANS64.TRYWAIT P0, [R6+URZ], R3 ;  /* 0x00000003060075a7 */ /* 0x000e62000800017f */
[----:B------:R-:W-:-:S05]  /*74a0*/  VIADD R0, R0, 0x1 ;  /* 0x0000000100007836 */ /* 0x000fca0000000000 */
[----:B------:R-:W-:-:S04]  /*74b0*/  ISETP.NE.AND P1, PT, R0, 0x8, PT ;  /* 0x000000080000780c */ /* 0x000fc80003f25270 */
[----:B------:R-:W-:Y:S02]  /*74c0*/  SEL R2, RZ, 0x1, P1 ;  /* 0x00000001ff027807 */ /* 0x000fe40000800000 */
[----:B------:R-:W-:Y:S02]  /*74d0*/  SEL R0, R0, RZ, P1 ;  /* 0x000000ff00007207 */ /* 0x000fe40000800000 */
[----:B------:R-:W-:-:S03]  /*74e0*/  LOP3.LUT R9, R9, R2, RZ, 0x3c, !PT ;  /* 0x0000000209097212 */ /* 0x000fc600078e3cff */
[----:B0-----:R-:W-:Y:S01]  /*74f0*/  IMAD R7, R0, 0x8, R5 ;  /* 0x0000000800077824 */ /* 0x001fe200078e0205 */
[----:B------:R-:W-:Y:S01]  /*7500*/  SHF.L.U32 R4, R9, 0x1f, RZ ;  /* 0x0000001f09047819 */ /* 0x000fe200000006ff */
[----:B-1----:R-:W-:Y:S06]  /*7510*/  @!P0 BRA `(.L_x_133) ;  /* 0x0000000400608947 */ /* 0x002fec0003800000 */
.L_x_148:
        /* <DEDUP_REMOVED lines=9> */
.L_x_149:
        /* <DEDUP_REMOVED lines=9> */
.L_x_150:
        /* <DEDUP_REMOVED lines=9> */
.L_x_151:
        /* <DEDUP_REMOVED lines=9> */
.L_x_152:
[----:B------:R-:W1:Y:S01]  /*7760*/  SYNCS.PHASECHK.TRANS64.TRYWAIT P0, [R7+URZ], R4 ;  /* 0x00000004070075a7 */ /* 0x000e62000800017f */
[----:B------:R-:W-:-:S05]  /*7770*/  VIADD R0, R0, 0x1 ;  /* 0x0000000100007836 */ /* 0x000fca0000000000 */
[----:B------:R-:W-:-:S04]  /*7780*/  ISETP.NE.AND P1, PT, R0, 0x8, PT ;  /* 0x000000080000780c */ /* 0x000fc80003f25270 */
[----:B------:R-:W-:Y:S02]  /*7790*/  SEL R2, RZ, 0x1, P1 ;  /* 0x00000001ff027807 */ /* 0x000fe40000800000 */
[----:B------:R-:W-:Y:S02]  /*77a0*/  SEL R0, R0, RZ, P1 ;  /* 0x000000ff00007207 */ /* 0x000fe40000800000 */
[----:B------:R-:W-:Y:S01]  /*77b0*/  LOP3.LUT R2, R9, R2, RZ, 0x3c, !PT ;  /* 0x0000000209027212 */ /* 0x000fe200078e3cff */
[----:B-1----:R-:W-:Y:S06]  /*77c0*/  @!P0 BRA `(.L_x_138) ;  /* 0x0000000400188947 */ /* 0x002fec0003800000 */
.L_x_153:
[----:B------:R-:W-:Y:S01]  /*77d0*/  IMAD R5, R0, 0x8, R5 ;  /* 0x0000000800057824 */ /* 0x000fe200078e0205 */
[----:B------:R-:W-:-:S07]  /*77e0*/  SHF.L.U32 R0, R2, 0x1f, RZ ;  /* 0x0000001f02007819 */ /* 0x000fce00000006ff */
.L_x_139:
[----:B--2---:R2:W3:Y:S02]  /*77f0*/  SYNCS.PHASECHK.TRANS64.TRYWAIT P0, [R5+URZ], R0 ;  /* 0x00000000050075a7 */ /* 0x0044e4000800017f */
[----:B---3--:R-:W-:Y:S05]  /*7800*/  @!P0 NANOSLEEP.SYNCS 0x989680 ;  /* 0x009896800000895d */ /* 0x008fea0003900000 */
[----:B------:R-:W3:Y:S02]  /*7810*/  @!P0 SYNCS.PHASECHK.TRANS64 P0, [R5+URZ], R0 ;  /* 0x00000000050085a7 */ /* 0x000ee4000800007f */
[----:B---3--:R-:W-:Y:S05]  /*7820*/  @!P0 BRA `(.L_x_139) ;  /* 0xfffffffc00f08947 */ /* 0x008fea000383ffff */
.L_x_130:
[----:B------:R-:W-:Y:S05]  /*7830*/  BSYNC B0 ;  /* 0x0000000000007941 */ /* 0x000fea0003800000 */
.L_x_129:
[----:B------:R-:W-:Y:S05]  /*7840*/  EXIT ;  /* 0x000000000000794d */ /* 0x000fea0003800000 */
.L_x_18:
[----:B---3--:R3:W4:Y:S02]  /*7850*/  SYNCS.PHASECHK.TRANS64.TRYWAIT P1, [R3+URZ], R0 ;  /* 0x00000000030075a7 */ /* 0x008724000802017f */
[----:B----4-:R-:W-:Y:S05]  /*7860*/  @!P1 NANOSLEEP.SYNCS 0x989680 ;  /* 0x009896800000995d */ /* 0x010fea0003900000 */
[----:B------:R-:W4:Y:S02]  /*7870*/  @!P1 SYNCS.PHASECHK.TRANS64 P1, [R3+URZ], R0 ;  /* 0x00000000030095a7 */ /* 0x000f24000802007f */
[----:B----4-:R-:W-:Y:S05]  /*7880*/  @!P1 BRA `(.L_x_18) ;  /* 0xfffffffc00f09947 */ /* 0x010fea000383ffff */
[----:B------:R-:W-:Y:S05]  /*7890*/  BRA `(.L_x_17) ;  /* 0xffffff9800887947 */ /* 0x000fea000383ffff */
.L_x_23:
[----:B-1----:R-:W-:-:S04]  /*78a0*/  IMAD.U32 R5, RZ, RZ, UR8 ;  /* 0x00000008ff057e24 */ /* 0x002fc8000f8e00ff */
[----:B------:R1:W2:Y:S03]  /*78b0*/  SYNCS.PHASECHK.TRANS64.TRYWAIT P1, [R5+URZ], R4 ;  /* 0x00000004050075a7 */ /* 0x0002a6000802017f */
[----:B--2---:R-:W-:Y:S05]  /*78c0*/  @!P1 NANOSLEEP.SYNCS 0x989680 ;  /* 0x009896800000995d */ /* 0x004fea0003900000 */
[----:B------:R-:W2:Y:S02]  /*78d0*/  @!P1 SYNCS.PHASECHK.TRANS64 P1, [R5+URZ], R4 ;  /* 0x00000004050095a7 */ /* 0x000ea4000802007f */
[----:B--2---:R-:W-:Y:S05]  /*78e0*/  @!P1 BRA `(.L_x_23) ;  /* 0xfffffffc00ec9947 */ /* 0x004fea000383ffff */
[----:B------:R-:W-:Y:S05]  /*78f0*/  BRA `(.L_x_22) ;  /* 0xffffff9c00887947 */ /* 0x000fea000383ffff */
.L_x_116:
[----:B------:R-:W-:Y:S01]  /*7900*/  BSSY B1, `(.L_x_140) ;  /* 0x0000006000017945 */ /* 0x000fe20003800000 */
[----:B------:R-:W-:-:S07]  /*7910*/  IMAD.MOV.U32 R15, RZ, RZ, -0x1 ;  /* 0xffffffffff0f7424 */ /* 0x000fce00078e00ff */
[----:B------:R-:W-:Y:S05]  /*7920*/  WARPSYNC.COLLECTIVE R15, `(.L_x_141) ;  /* 0x000000000f0c7348 */ /* 0x000fea0003c00000 */
[----:B------:R-:W-:Y:S02]  /*7930*/  ELECT P6, UR62, PT ;  /* 0x00000000003e782f */ /* 0x000fe400038c0000 */
[----:B------:R-:W-:Y:S01]  /*7940*/  MOV R14, UR62 ;  /* 0x0000003e000e7c02 */ /* 0x000fe20008000f00 */
[----:B------:R-:W-:Y:S10]  /*7950*/  ENDCOLLECTIVE ;  /* 0x000000000000791b */ /* 0x000ff40003800000 */
.L_x_141:
[----:B------:R-:W-:Y:S05]  /*7960*/  BSYNC B1 ;  /* 0x0000000000017941 */ /* 0x000fea0003800000 */
.L_x_140:
[----:B------:R-:W-:Y:S05]  /*7970*/  BRA `(.L_x_142) ;  /* 0xffffffec00b47947 */ /* 0x000fea000383ffff */
.L_x_119:
[----:B0-----:R0:W1:Y:S02]  /*7980*/  SYNCS.PHASECHK.TRANS64.TRYWAIT P1, [R12+URZ+0x40], R7 ;  /* 0x000040070c0075a7 */ /* 0x001064000802017f */
[----:B-1----:R-:W-:Y:S05]  /*7990*/  @!P1 NANOSLEEP.SYNCS 0x989680 ;  /* 0x009896800000995d */ /* 0x002fea0003900000 */
[----:B------:R-:W1:Y:S02]  /*79a0*/  @!P1 SYNCS.PHASECHK.TRANS64 P1, [R12+URZ+0x40], R7 ;  /* 0x000040070c0095a7 */ /* 0x000e64000802007f */
[----:B-1----:R-:W-:Y:S05]  /*79b0*/  @!P1 BRA `(.L_x_119) ;  /* 0xfffffffc00f09947 */ /* 0x002fea000383ffff */
[----:B------:R-:W-:Y:S05]  /*79c0*/  BRA `(.L_x_143) ;  /* 0xffffffec00e87947 */ /* 0x000fea000383ffff */
.L_x_128:
[----:B------:R-:W-:Y:S01]  /*79d0*/  BSSY B0, `(.L_x_144) ;  /* 0x0000006000007945 */ /* 0x000fe20003800000 */
[----:B------:R-:W-:-:S07]  /*79e0*/  IMAD.MOV.U32 R15, RZ, RZ, -0x1 ;  /* 0xffffffffff0f7424 */ /* 0x000fce00078e00ff */
[----:B------:R-:W-:Y:S05]  /*79f0*/  WARPSYNC.COLLECTIVE R15, `(.L_x_145) ;  /* 0x000000000f0c7348 */ /* 0x000fea0003c00000 */
[----:B------:R-:W-:Y:S02]  /*7a00*/  ELECT P6, UR62, PT ;  /* 0x00000000003e782f */ /* 0x000fe400038c0000 */
[----:B------:R-:W-:Y:S01]  /*7a10*/  MOV R14, UR62 ;  /* 0x0000003e000e7c02 */ /* 0x000fe20008000f00 */
[----:B------:R-:W-:Y:S10]  /*7a20*/  ENDCOLLECTIVE ;  /* 0x000000000000791b */ /* 0x000ff40003800000 */
.L_x_145:
[----:B------:R-:W-:Y:S05]  /*7a30*/  BSYNC B0 ;  /* 0x0000000000007941 */ /* 0x000fea0003800000 */
.L_x_144:
[----:B------:R-:W-:Y:S05]  /*7a40*/  BRA `(.L_x_146) ;  /* 0xfffffff8003c7947 */ /* 0x000fea000383ffff */
.L_x_132:
[----:B0-----:R0:W1:Y:S02]  /*7a50*/  SYNCS.PHASECHK.TRANS64.TRYWAIT P0, [R7+URZ], R4 ;  /* 0x00000004070075a7 */ /* 0x001064000800017f */
[----:B-1----:R-:W-:Y:S05]  /*7a60*/  @!P0 NANOSLEEP.SYNCS 0x989680 ;  /* 0x009896800000895d */ /* 0x002fea0003900000 */
[----:B------:R-:W1:Y:S02]  /*7a70*/  @!P0 SYNCS.PHASECHK.TRANS64 P0, [R7+URZ], R4 ;  /* 0x00000004070085a7 */ /* 0x000e64000800007f */
[----:B-1----:R-:W-:Y:S05]  /*7a80*/  @!P0 BRA `(.L_x_132) ;  /* 0xfffffffc00f08947 */ /* 0x002fea000383ffff */
[----:B------:R-:W-:Y:S05]  /*7a90*/  BRA `(.L_x_147) ;  /* 0xfffffff8007c7947 */ /* 0x000fea000383ffff */
.L_x_133:
[----:B0-----:R0:W1:Y:S02]  /*7aa0*/  SYNCS.PHASECHK.TRANS64.TRYWAIT P0, [R6+URZ], R3 ;  /* 0x00000003060075a7 */ /* 0x001064000800017f */
[----:B-1----:R-:W-:Y:S05]  /*7ab0*/  @!P0 NANOSLEEP.SYNCS 0x989680 ;  /* 0x009896800000895d */ /* 0x002fea0003900000 */
[----:B------:R-:W1:Y:S02]  /*7ac0*/  @!P0 SYNCS.PHASECHK.TRANS64 P0, [R6+URZ], R3 ;  /* 0x00000003060085a7 */ /* 0x000e64000800007f */
[----:B-1----:R-:W-:Y:S05]  /*7ad0*/  @!P0 BRA `(.L_x_133) ;  /* 0xfffffffc00f08947 */ /* 0x002fea000383ffff */
[----:B------:R-:W-:Y:S05]  /*7ae0*/  BRA `(.L_x_148) ;  /* 0xfffffff8008c7947 */ /* 0x000fea000383ffff */
.L_x_134:
[----:B0-----:R0:W1:Y:S02]  /*7af0*/  SYNCS.PHASECHK.TRANS64.TRYWAIT P0, [R7+URZ], R4 ;  /* 0x00000004070075a7 */ /* 0x001064000800017f */
[----:B-1----:R-:W-:Y:S05]  /*7b00*/  @!P0 NANOSLEEP.SYNCS 0x989680 ;  /* 0x009896800000895d */ /* 0x002fea0003900000 */
[----:B------:R-:W1:Y:S02]  /*7b10*/  @!P0 SYNCS.PHASECHK.TRANS64 P0, [R7+URZ], R4 ;  /* 0x00000004070085a7 */ /* 0x000e64000800007f */
[----:B-1----:R-:W-:Y:S05]  /*7b20*/  @!P0 BRA `(.L_x_134) ;  /* 0xfffffffc00f08947 */ /* 0x002fea000383ffff */
[----:B------:R-:W-:Y:S05]  /*7b30*/  BRA `(.L_x_149) ;  /* 0xfffffff8009c7947 */ /* 0x000fea000383ffff */
.L_x_135:
[----:B0-----:R0:W1:Y:S02]  /*7b40*/  SYNCS.PHASECHK.TRANS64.TRYWAIT P0, [R6+URZ], R3 ;  /* 0x00000003060075a7 */ /* 0x001064000800017f */
[----:B-1----:R-:W-:Y:S05]  /*7b50*/  @!P0 NANOSLEEP.SYNCS 0x989680 ;  /* 0x009896800000895d */ /* 0x002fea0003900000 */
[----:B------:R-:W1:Y:S02]  /*7b60*/  @!P0 SYNCS.PHASECHK.TRANS64 P0, [R6+URZ], R3 ;  /* 0x00000003060085a7 */ /* 0x000e64000800007f */
[----:B-1----:R-:W-:Y:S05]  /*7b70*/  @!P0 BRA `(.L_x_135) ;  /* 0xfffffffc00f08947 */ /* 0x002fea000383ffff */
[----:B------:R-:W-:Y:S05]  /*7b80*/  BRA `(.L_x_150) ;  /* 0xfffffff800ac7947 */ /* 0x000fea000383ffff */
.L_x_136:
[----:B0-----:R0:W1:Y:S02]  /*7b90*/  SYNCS.PHASECHK.TRANS64.TRYWAIT P0, [R7+URZ], R4 ;  /* 0x00000004070075a7 */ /* 0x001064000800017f */
[----:B-1----:R-:W-:Y:S05]  /*7ba0*/  @!P0 NANOSLEEP.SYNCS 0x989680 ;  /* 0x009896800000895d */ /* 0x002fea0003900000 */
[----:B------:R-:W1:Y:S02]  /*7bb0*/  @!P0 SYNCS.PHASECHK.TRANS64 P0, [R7+URZ], R4 ;  /* 0x00000004070085a7 */ /* 0x000e64000800007f */
[----:B-1----:R-:W-:Y:S05]  /*7bc0*/  @!P0 BRA `(.L_x_136) ;  /* 0xfffffffc00f08947 */ /* 0x002fea000383ffff */
[----:B------:R-:W-:Y:S05]  /*7bd0*/  BRA `(.L_x_151) ;  /* 0xfffffff800bc7947 */ /* 0x000fea000383ffff */
.L_x_137:
[----:B0-----:R0:W1:Y:S02]  /*7be0*/  SYNCS.PHASECHK.TRANS64.TRYWAIT P0, [R6+URZ], R3 ;  /* 0x00000003060075a7 */ /* 0x001064000800017f */
[----:B-1----:R-:W-:Y:S05]  /*7bf0*/  @!P0 NANOSLEEP.SYNCS 0x989680 ;  /* 0x009896800000895d */ /* 0x002fea0003900000 */
[----:B------:R-:W1:Y:S02]  /*7c00*/  @!P0 SYNCS.PHASECHK.TRANS64 P0, [R6+URZ], R3 ;  /* 0x00000003060085a7 */ /* 0x000e64000800007f */
[----:B-1----:R-:W-:Y:S05]  /*7c10*/  @!P0 BRA `(.L_x_137) ;  /* 0xfffffffc00f08947 */ /* 0x002fea000383ffff */
[----:B------:R-:W-:Y:S05]  /*7c20*/  BRA `(.L_x_152) ;  /* 0xfffffff800cc7947 */ /* 0x000fea000383ffff */
.L_x_138:
[----:B-1----:R1:W2:Y:S02]  /*7c30*/  SYNCS.PHASECHK.TRANS64.TRYWAIT P0, [R7+URZ], R4 ;  /* 0x00000004070075a7 */ /* 0x0022a4000800017f */
[----:B--2---:R-:W-:Y:S05]  /*7c40*/  @!P0 NANOSLEEP.SYNCS 0x989680 ;  /* 0x009896800000895d */ /* 0x004fea0003900000 */
[----:B------:R-:W2:Y:S02]  /*7c50*/  @!P0 SYNCS.PHASECHK.TRANS64 P0, [R7+URZ], R4 ;  /* 0x00000004070085a7 */ /* 0x000ea4000800007f */
[----:B--2---:R-:W-:Y:S05]  /*7c60*/  @!P0 BRA `(.L_x_138) ;  /* 0xfffffffc00f08947 */ /* 0x004fea000383ffff */
[----:B------:R-:W-:Y:S05]  /*7c70*/  BRA `(.L_x_153) ;  /* 0xfffffff800d47947 */ /* 0x000fea000383ffff */
.L_x_154:
[----:B------:R-:W-:-:S00]  /*7c80*/  BRA `(.L_x_154) ;  /* 0xfffffffc00fc7947 */ /* 0x000fc0000383ffff */
[----:B------:R-:W-:-:S00]  /*7c90*/  NOP ;  /* 0x0000000000007918 */ /* 0x000fc00000000000 */
        /* <DEDUP_REMOVED lines=14> */
.L_x_155:


//--------------------- .nv.global.init           --------------------------
	.section	.nv.global.init,"aw",@progbits
.nv.global.init:
	.type		$str$22,@object
	.size		$str$22,($str$23 - $str$22)
$str$22:
        /*0000*/ 	.byte	0x6b, 0x5f, 0x74, 0x69, 0x6c, 0x65, 0x5f, 0x63, 0x6f, 0x75, 0x6e, 0x74, 0x20, 0x3e, 0x3d, 0x20
        /*0010*/ 	.byte	0x31, 0x00
	.type		$str$23,@object
	.size		$str$23,(__unnamed_1 - $str$23)
$str$23:
        /*0012*/ 	.byte	0x2f, 0x74, 0x6d, 0x70, 0x2f, 0x63, 0x75, 0x74, 0x6c, 0x61, 0x73, 0x73, 0x5f, 0x73, 0x77, 0x65
        /*0022*/ 	.byte	0x65, 0x70, 0x5f, 0x73, 0x72, 0x63, 0x2f, 0x69, 0x6e, 0x63, 0x6c, 0x75, 0x64, 0x65, 0x2f, 0x63
        /*0032*/ 	.byte	0x75, 0x74, 0x6c, 0x61, 0x73, 0x73, 0x2f, 0x67, 0x65, 0x6d, 0x6d, 0x2f, 0x63, 0x6f, 0x6c, 0x6c
        /*0042*/ 	.byte	0x65, 0x63, 0x74, 0x69, 0x76, 0x65, 0x2f, 0x73, 0x6d, 0x39, 0x30, 0x5f, 0x6d, 0x6d, 0x61, 0x5f
        /*0052*/ 	.byte	0x74, 0x6d, 0x61, 0x5f, 0x67, 0x6d, 0x6d, 0x61, 0x5f, 0x73, 0x73, 0x5f, 0x77, 0x61, 0x72, 0x70
        /*0062*/ 	.byte	0x73, 0x70, 0x65, 0x63, 0x69, 0x61, 0x6c, 0x69, 0x7a, 0x65, 0x64, 0x2e, 0x68, 0x70, 0x70, 0x00
	.type		__unnamed_1,@object
	.size		__unnamed_1,(.L_0 - __unnamed_1)
__unnamed_1:
        /*0072*/ 	.byte	0x76, 0x6f, 0x69, 0x64, 0x20, 0x63, 0x75, 0x74, 0x6c, 0x61, 0x73, 0x73, 0x3a, 0x3a, 0x67, 0x65
        /* <DEDUP_REMOVED lines=180> */
        /*0bc2*/ 	.byte	0x79, 0x5d, 0x00
.L_0:


//--------------------- .nv.shared._ZN7cutlass13device_kernelINS_4gemm6kernel13GemmUniversalIN4cute5tupleIJiiiiEEENS1_10collective13CollectiveMmaINS1_34MainloopSm90TmaGmmaWarpSpecializedILi8ENS5_IJNS4_1CILi1EEESB_SB_EEENS1_35KernelTmaWarpSpecializedCooperativeEEENS5_IJNSA_ILi384EEENSA_ILi32EEESG_EEENS_10bfloat16_tENS5_IJlSB_lEEESI_SJ_NS4_8TiledMMAINS4_8MMA_AtomIJNS4_4SM904GMMA27MMA_64x32x16_F32BF16BF16_SSILNSN_5MajorE0ELSP_0ELNSN_7ScaleInE1ELSQ_1EEEEEENS4_6LayoutINS5_IJNSA_ILi2EEESB_SB_EEENS5_IJSB_NSA_ILi0EEESW_EEEEENS5_IJNS4_10UnderscoreESZ_SZ_EEEEENS4_13SM90_TMA_LOADENS4_14ComposedLayoutINS4_7SwizzleILi2ELi4ELi3EEENS4_18smem_ptr_flag_bitsILi16EEENST_INS5_IJNSA_ILi8EEESG_EEENS5_IJSG_SB_EEEEEEEvNS4_8identityES12_S1C_vS1D_EENS_8epilogue10collective6detail29Sm90TmaWarpSpecializedAdapterINS1G_15DefaultEpilogueISI_SJ_SJ_NS1F_6thread17LinearCombinationISI_Li1EffLNS1K_9ScaleType4KindE0ELNS_15FloatRoundStyleE2ESI_EENS1_15EpilogueDefaultEEEEEvvEEEEvNT_6ParamsE --------------------------
	.section	.nv.shared._ZN7cutlass13device_kernelINS_4gemm6kernel13GemmUniversalIN4cute5tupleIJiiiiEEENS1_10collective13CollectiveMmaINS1_34MainloopSm90TmaGmmaWarpSpecializedILi8ENS5_IJNS4_1CILi1EEESB_SB_EEENS1_35KernelTmaWarpSpecializedCooperativeEEENS5_IJNSA_ILi384EEENSA_ILi32EEESG_EEENS_10bfloat16_tENS5_IJlSB_lEEESI_SJ_NS4_8TiledMMAINS4_8MMA_AtomIJNS4_4SM904GMMA27MMA_64x32x16_F32BF16BF16_SSILNSN_5MajorE0ELSP_0ELNSN_7ScaleInE1ELSQ_1EEEEEENS4_6LayoutINS5_IJNSA_ILi2EEESB_SB_EEENS5_IJSB_NSA_ILi0EEESW_EEEEENS5_IJNS4_10UnderscoreESZ_SZ_EEEEENS4_13SM90_TMA_LOADENS4_14ComposedLayoutINS4_7SwizzleILi2ELi4ELi3EEENS4_18smem_ptr_flag_bitsILi16EEENST_INS5_IJNSA_ILi8EEESG_EEENS5_IJSG_SB_EEEEEEEvNS4_8identityES12_S1C_vS1D_EENS_8epilogue10collective6detail29Sm90TmaWarpSpecializedAdapterINS1G_15DefaultEpilogueISI_SJ_SJ_NS1F_6thread17LinearCombinationISI_Li1EffLNS1K_9ScaleType4KindE0ELNS_15FloatRoundStyleE2ESI_EENS1_15EpilogueDefaultEEEEEvvEEEEvNT_6ParamsE,"aw",@nobits
	.sectionflags	@""
	.align	16
	.zero		1024


//--------------------- .nv.shared.reserved.0     --------------------------
	.section	.nv.shared.reserved.0,"aw",@nobits
	.weak		__nv_reservedSMEM_offset_0_alias
	.size		__nv_reservedSMEM_offset_0_alias, 0, 0
	.other		__nv_reservedSMEM_offset_0_alias,@"STO_CUDA_RESERVED_SHARED STV_DEFAULT"
__nv_reservedSMEM_offset_0_alias:
	.zero		0


//--------------------- .nv.global                --------------------------
	.section	.nv.global,"aw",@nobits
.nv.global:
	.type		_ZN40_INTERNAL_76b1bec9_4_k_cu_a4b0efa3_112854cute1_E,@object
	.size		_ZN40_INTERNAL_76b1bec9_4_k_cu_a4b0efa3_112854cute1_E,(_ZN40_INTERNAL_76b1bec9_4_k_cu_a4b0efa3_112854cuda3std3__45__cpo6cbeginE - _ZN40_INTERNAL_76b1bec9_4_k_cu_a4b0efa3_112854cute1_E)
_ZN40_INTERNAL_76b1bec9_4_k_cu_a4b0efa3_112854cute1_E:
	.zero		1
	.type		_ZN40_INTERNAL_76b1bec9_4_k_cu_a4b0efa3_112854cuda3std3__45__cpo6cbeginE,@object
	.size		_ZN40_INTERNAL_76b1bec9_4_k_cu_a4b0efa3_112854cuda3std3__45__cpo6cbeginE,(_ZN40_INTERNAL_76b1bec9_4_k_cu_a4b0efa3_112854cuda3std3__48in_placeE - _ZN40_INTERNAL_76b1bec9_4_k_cu_a4b0efa3_112854cuda3std3__45__cpo6cbeginE)
_ZN40_INTERNAL_76b1bec9_4_k_cu_a4b0efa3_112854cuda3std3__45__cpo6cbeginE:
	.zero		1
	.type		_ZN40_INTERNAL_76b1bec9_4_k_cu_a4b0efa3_112854cuda3std3__48in_placeE,@object
	.size		_ZN40_INTERNAL_76b1bec9_4_k_cu_a4b0efa3_112854cuda3std3__48in_placeE,(_ZN40_INTERNAL_76b1bec9_4_k_cu_a4b0efa3_112854cuda3std6ranges3__45__cpo9iter_moveE - _ZN40_INTERNAL_76b1bec9_4_k_cu_a4b0efa3_112854cuda3std3__48in_placeE)
_ZN40_INTERNAL_76b1bec9_4_k_cu_a4b0efa3_112854cuda3std3__48in_placeE:
	.zero		1
	.type		_ZN40_INTERNAL_76b1bec9_4_k_cu_a4b0efa3_112854cuda3std6ranges3__45__cpo9iter_moveE,@object
	.size		_ZN40_INTERNAL_76b1bec9_4_k_cu_a4b0efa3_112854cuda3std6ranges3__45__cpo9iter_moveE,(_ZN40_INTERNAL_76b1bec9_4_k_cu_a4b0efa3_112854cuda3std3__45__cpo5beginE - _ZN40_INTERNAL_76b1bec9_4_k_cu_a4b0efa3_112854cuda3std6ranges3__45__cpo9iter_moveE)
_ZN40_INTERNAL_76b1bec9_4_k_cu_a4b0efa3_112854cuda3std6ranges3__45__cpo9iter_moveE:
	.zero		1
	.type		_ZN40_INTERNAL_76b1bec9_4_k_cu_a4b0efa3_112854cuda3std3__45__cpo5beginE,@object
	.size		_ZN40_INTERNAL_76b1bec9_4_k_cu_a4b0efa3_112854cuda3std3__45__cpo5beginE,(_ZN40_INTERNAL_76b1bec9_4_k_cu_a4b0efa3_112854cuda3std3__442_GLOBAL__N__76b1bec9_4_k_cu_a4b0efa3_112856ignoreE - _ZN40_INTERNAL_76b1bec9_4_k_cu_a4b0efa3_112854cuda3std3__45__cpo5beginE)
_ZN40_INTERNAL_76b1bec9_4_k_cu_a4b0efa3_112854cuda3std3__45__cpo5beginE:
	.zero		1
	.type		_ZN40_INTERNAL_76b1bec9_4_k_cu_a4b0efa3_112854cuda3std3__442_GLOBAL__N__76b1bec9_4_k_cu_a4b0efa3_112856ignoreE,@object
	.size		_ZN40_INTERNAL_76b1bec9_4_k_cu_a4b0efa3_112854cuda3std3__442_GLOBAL__N__76b1bec9_4_k_cu_a4b0efa3_112856ignoreE,(_ZN40_INTERNAL_76b1bec9_4_k_cu_a4b0efa3_112854cute7productE - _ZN40_INTERNAL_76b1bec9_4_k_cu_a4b0efa3_112854cuda3std3__442_GLOBAL__N__76b1bec9_4_k_cu_a4b0efa3_112856ignoreE)
_ZN40_INTERNAL_76b1bec9_4_k_cu_a4b0efa3_112854cuda3std3__442_GLOBAL__N__76b1bec9_4_k_cu_a4b0efa3_112856ignoreE:
	.zero		1
	.type		_ZN40_INTERNAL_76b1bec9_4_k_cu_a4b0efa3_112854cute7productE,@object
	.size		_ZN40_INTERNAL_76b1bec9_4_k_cu_a4b0efa3_112854cute7productE,(_ZN40_INTERNAL_76b1bec9_4_k_cu_a4b0efa3_112854cuda3std3__45__cpo3endE - _ZN40_INTERNAL_76b1bec9_4_k_cu_a4b0efa3_112854cute7productE)
_ZN40_INTERNAL_76b1bec9_4_k_cu_a4b0efa3_112854cute7productE:
	.zero		1
	.type		_ZN40_INTERNAL_76b1bec9_4_k_cu_a4b0efa3_112854cuda3std3__45__cpo3endE,@object
	.size		_ZN40_INTERNAL_76b1bec9_4_k_cu_a4b0efa3_112854cuda3std3__45__cpo3endE,(_ZN40_INTERNAL_76b1bec9_4_k_cu_a4b0efa3_112854cuda3std3__419piecewise_constructE - _ZN40_INTERNAL_76b1bec9_4_k_cu_a4b0efa3_112854cuda3std3__45__cpo3endE)
_ZN40_INTERNAL_76b1bec9_4_k_cu_a4b0efa3_112854cuda3std3__45__cpo3endE:
	.zero		1
	.type		_ZN40_INTERNAL_76b1bec9_4_k_cu_a4b0efa3_112854cuda3std3__419piecewise_constructE,@object
	.size		_ZN40_INTERNAL_76b1bec9_4_k_cu_a4b0efa3_112854cuda3std3__419piecewise_constructE,(_ZN40_INTERNAL_76b1bec9_4_k_cu_a4b0efa3_112854cuda3std3__45__cpo4cendE - _ZN40_INTERNAL_76b1bec9_4_k_cu_a4b0efa3_112854cuda3std3__419piecewise_constructE)
_ZN40_INTERNAL_76b1bec9_4_k_cu_a4b0efa3_112854cuda3std3__419piecewise_constructE:
	.zero		1
	.type		_ZN40_INTERNAL_76b1bec9_4_k_cu_a4b0efa3_112854cuda3std3__45__cpo4cendE,@object
	.size		_ZN40_INTERNAL_76b1bec9_4_k_cu_a4b0efa3_112854cuda3std3__45__cpo4cendE,(_ZN40_INTERNAL_76b1bec9_4_k_cu_a4b0efa3_112854cuda3std6ranges3__45__cpo4swapE - _ZN40_INTERNAL_76b1bec9_4_k_cu_a4b0efa3_112854cuda3std3__45__cpo4cendE)
_ZN40_INTERNAL_76b1bec9_4_k_cu_a4b0efa3_112854cuda3std3__45__cpo4cendE:
	.zero		1
	.type		_ZN40_INTERNAL_76b1bec9_4_k_cu_a4b0efa3_112854cuda3std6ranges3__45__cpo4swapE,@object
	.size		_ZN40_INTERNAL_76b1bec9_4_k_cu_a4b0efa3_112854cuda3std6ranges3__45__cpo4swapE,(.L_8 - _ZN40_INTERNAL_76b1bec9_4_k_cu_a4b0efa3_112854cuda3std6ranges3__45__cpo4swapE)
_ZN40_INTERNAL_76b1bec9_4_k_cu_a4b0efa3_112854cuda3std6ranges3__45__cpo4swapE:
	.zero		1
.L_8:


//--------------------- .nv.constant0._ZN7cutlass13device_kernelINS_4gemm6kernel13GemmUniversalIN4cute5tupleIJiiiiEEENS1_10collective13CollectiveMmaINS1_34MainloopSm90TmaGmmaWarpSpecializedILi8ENS5_IJNS4_1CILi1EEESB_SB_EEENS1_35KernelTmaWarpSpecializedCooperativeEEENS5_IJNSA_ILi384EEENSA_ILi32EEESG_EEENS_10bfloat16_tENS5_IJlSB_lEEESI_SJ_NS4_8TiledMMAINS4_8MMA_AtomIJNS4_4SM904GMMA27MMA_64x32x16_F32BF16BF16_SSILNSN_5MajorE0ELSP_0ELNSN_7ScaleInE1ELSQ_1EEEEEENS4_6LayoutINS5_IJNSA_ILi2EEESB_SB_EEENS5_IJSB_NSA_ILi0EEESW_EEEEENS5_IJNS4_10UnderscoreESZ_SZ_EEEEENS4_13SM90_TMA_LOADENS4_14ComposedLayoutINS4_7SwizzleILi2ELi4ELi3EEENS4_18smem_ptr_flag_bitsILi16EEENST_INS5_IJNSA_ILi8EEESG_EEENS5_IJSG_SB_EEEEEEEvNS4_8identityES12_S1C_vS1D_EENS_8epilogue10collective6detail29Sm90TmaWarpSpecializedAdapterINS1G_15DefaultEpilogueISI_SJ_SJ_NS1F_6thread17LinearCombinationISI_Li1EffLNS1K_9ScaleType4KindE0ELNS_15FloatRoundStyleE2ESI_EENS1_15EpilogueDefaultEEEEEvvEEEEvNT_6ParamsE --------------------------
	.section	.nv.constant0._ZN7cutlass13device_kernelINS_4gemm6kernel13GemmUniversalIN4cute5tupleIJiiiiEEENS1_10collective13CollectiveMmaINS1_34MainloopSm90TmaGmmaWarpSpecializedILi8ENS5_IJNS4_1CILi1EEESB_SB_EEENS1_35KernelTmaWarpSpecializedCooperativeEEENS5_IJNSA_ILi384EEENSA_ILi32EEESG_EEENS_10bfloat16_tENS5_IJlSB_lEEESI_SJ_NS4_8TiledMMAINS4_8MMA_AtomIJNS4_4SM904GMMA27MMA_64x32x16_F32BF16BF16_SSILNSN_5MajorE0ELSP_0ELNSN_7ScaleInE1ELSQ_1EEEEEENS4_6LayoutINS5_IJNSA_ILi2EEESB_SB_EEENS5_IJSB_NSA_ILi0EEESW_EEEEENS5_IJNS4_10UnderscoreESZ_SZ_EEEEENS4_13SM90_TMA_LOADENS4_14ComposedLayoutINS4_7SwizzleILi2ELi4ELi3EEENS4_18smem_ptr_flag_bitsILi16EEENST_INS5_IJNSA_ILi8EEESG_EEENS5_IJSG_SB_EEEEEEEvNS4_8identityES12_S1C_vS1D_EENS_8epilogue10collective6detail29Sm90TmaWarpSpecializedAdapterINS1G_15DefaultEpilogueISI_SJ_SJ_NS1F_6thread17LinearCombinationISI_Li1EffLNS1K_9ScaleType4KindE0ELNS_15FloatRoundStyleE2ESI_EENS1_15EpilogueDefaultEEEEEvvEEEEvNT_6ParamsE,"a",@progbits
	.sectionflags	@""
	.align	4
.nv.constant0._ZN7cutlass13device_kernelINS_4gemm6kernel13GemmUniversalIN4cute5tupleIJiiiiEEENS1_10collective13CollectiveMmaINS1_34MainloopSm90TmaGmmaWarpSpecializedILi8ENS5_IJNS4_1CILi1EEESB_SB_EEENS1_35KernelTmaWarpSpecializedCooperativeEEENS5_IJNSA_ILi384EEENSA_ILi32EEESG_EEENS_10bfloat16_tENS5_IJlSB_lEEESI_SJ_NS4_8TiledMMAINS4_8MMA_AtomIJNS4_4SM904GMMA27MMA_64x32x16_F32BF16BF16_SSILNSN_5MajorE0ELSP_0ELNSN_7ScaleInE1ELSQ_1EEEEEENS4_6LayoutINS5_IJNSA_ILi2EEESB_SB_EEENS5_IJSB_NSA_ILi0EEESW_EEEEENS5_IJNS4_10UnderscoreESZ_SZ_EEEEENS4_13SM90_TMA_LOADENS4_14ComposedLayoutINS4_7SwizzleILi2ELi4ELi3EEENS4_18smem_ptr_flag_bitsILi16EEENST_INS5_IJNSA_ILi8EEESG_EEENS5_IJSG_SB_EEEEEEEvNS4_8identityES12_S1C_vS1D_EENS_8epilogue10collective6detail29Sm90TmaWarpSpecializedAdapterINS1G_15DefaultEpilogueISI_SJ_SJ_NS1F_6thread17LinearCombinationISI_Li1EffLNS1K_9ScaleType4KindE0ELNS_15FloatRoundStyleE2ESI_EENS1_15EpilogueDefaultEEEEEvvEEEEvNT_6ParamsE:
	.zero		1664


//--------------------- SYMBOLS --------------------------

	.type		.nv.reservedSmem.offset0,@object
	.size		.nv.reservedSmem.offset0,0x4
	.type		__assertfail,@function
